//
// Generated by NVIDIA NVVM Compiler
//
// Compiler Build ID: CL-36424714
// Cuda compilation tools, release 13.0, V13.0.88
// Based on NVVM 20.0.0
//

.version 9.0
.target sm_100
.address_size 64

	// .globl	_Z16forceCalculationPvS_
.extern .shared .align 16 .b8 shPosition[];

.visible .entry _Z16forceCalculationPvS_(
	.param .u64 .ptr .align 1 _Z16forceCalculationPvS__param_0,
	.param .u64 .ptr .align 1 _Z16forceCalculationPvS__param_1
)
{
	.reg .pred 	%p<7>;
	.reg .b32 	%r<33>;
	.reg .b32 	%f<183>;
	.reg .b64 	%rd<11>;
	.reg .b64 	%fd<15>;

	ld.param.u64 	%rd2, [_Z16forceCalculationPvS__param_0];
	ld.param.u64 	%rd1, [_Z16forceCalculationPvS__param_1];
	cvta.to.global.u64 	%rd3, %rd2;
	mov.u32 	%r14, %ctaid.x;
	mov.u32 	%r1, %ntid.x;
	mov.u32 	%r15, %tid.x;
	mad.lo.s32 	%r2, %r14, %r1, %r15;
	mul.wide.s32 	%rd4, %r2, 16;
	add.s64 	%rd5, %rd3, %rd4;
	.pragma "used_bytes_mask 4095";
	ld.global.v4.f32 	{%f1, %f2, %f3, %f33}, [%rd5];
	shl.b32 	%r16, %r15, 4;
	mov.u32 	%r17, shPosition;
	add.s32 	%r18, %r17, %r16;
	mul.wide.u32 	%rd6, %r15, 16;
	add.s64 	%rd7, %rd3, %rd6;
	ld.global.v4.f32 	{%f34, %f35, %f36, %f37}, [%rd7];
	st.shared.v4.f32 	[%r18], {%f34, %f35, %f36, %f37};
	bar.sync 	0;
	and.b32  	%r3, %r1, 3;
	setp.lt.u32 	%p1, %r1, 4;
	mov.f32 	%f170, 0f00000000;
	mov.b32 	%r32, 0;
	mov.f32 	%f169, %f170;
	mov.f32 	%f168, %f170;
	@%p1 bra 	$L__BB0_3;
	and.b32  	%r32, %r1, 2044;
	add.s32 	%r29, %r17, 32;
	and.b32  	%r21, %r1, -4;
	neg.s32 	%r30, %r21;
	mov.f32 	%f170, 0f00000000;
$L__BB0_2:
	.pragma "nounroll";
	ld.shared.v4.f32 	{%f39, %f40, %f41, %f42}, [%r29+-32];
	sub.f32 	%f43, %f39, %f1;
	sub.f32 	%f44, %f40, %f2;
	sub.f32 	%f45, %f41, %f3;
	mul.f32 	%f46, %f44, %f44;
	fma.rn.f32 	%f47, %f43, %f43, %f46;
	fma.rn.f32 	%f48, %f45, %f45, %f47;
	cvt.f64.f32 	%fd1, %f48;
	add.f64 	%fd2, %fd1, 0d3EE5798EE2308C3A;
	cvt.rn.f32.f64 	%f49, %fd2;
	mul.f32 	%f50, %f49, %f49;
	mul.f32 	%f51, %f50, %f49;
	sqrt.rn.f32 	%f52, %f51;
	rcp.rn.f32 	%f53, %f52;
	mul.f32 	%f54, %f42, %f53;
	fma.rn.f32 	%f55, %f43, %f54, %f168;
	fma.rn.f32 	%f56, %f44, %f54, %f169;
	fma.rn.f32 	%f57, %f45, %f54, %f170;
	ld.shared.v4.f32 	{%f58, %f59, %f60, %f61}, [%r29+-16];
	sub.f32 	%f62, %f58, %f1;
	sub.f32 	%f63, %f59, %f2;
	sub.f32 	%f64, %f60, %f3;
	mul.f32 	%f65, %f63, %f63;
	fma.rn.f32 	%f66, %f62, %f62, %f65;
	fma.rn.f32 	%f67, %f64, %f64, %f66;
	cvt.f64.f32 	%fd3, %f67;
	add.f64 	%fd4, %fd3, 0d3EE5798EE2308C3A;
	cvt.rn.f32.f64 	%f68, %fd4;
	mul.f32 	%f69, %f68, %f68;
	mul.f32 	%f70, %f69, %f68;
	sqrt.rn.f32 	%f71, %f70;
	rcp.rn.f32 	%f72, %f71;
	mul.f32 	%f73, %f61, %f72;
	fma.rn.f32 	%f74, %f62, %f73, %f55;
	fma.rn.f32 	%f75, %f63, %f73, %f56;
	fma.rn.f32 	%f76, %f64, %f73, %f57;
	ld.shared.v4.f32 	{%f77, %f78, %f79, %f80}, [%r29];
	sub.f32 	%f81, %f77, %f1;
	sub.f32 	%f82, %f78, %f2;
	sub.f32 	%f83, %f79, %f3;
	mul.f32 	%f84, %f82, %f82;
	fma.rn.f32 	%f85, %f81, %f81, %f84;
	fma.rn.f32 	%f86, %f83, %f83, %f85;
	cvt.f64.f32 	%fd5, %f86;
	add.f64 	%fd6, %fd5, 0d3EE5798EE2308C3A;
	cvt.rn.f32.f64 	%f87, %fd6;
	mul.f32 	%f88, %f87, %f87;
	mul.f32 	%f89, %f88, %f87;
	sqrt.rn.f32 	%f90, %f89;
	rcp.rn.f32 	%f91, %f90;
	mul.f32 	%f92, %f80, %f91;
	fma.rn.f32 	%f93, %f81, %f92, %f74;
	fma.rn.f32 	%f94, %f82, %f92, %f75;
	fma.rn.f32 	%f95, %f83, %f92, %f76;
	ld.shared.v4.f32 	{%f96, %f97, %f98, %f99}, [%r29+16];
	sub.f32 	%f100, %f96, %f1;
	sub.f32 	%f101, %f97, %f2;
	sub.f32 	%f102, %f98, %f3;
	mul.f32 	%f103, %f101, %f101;
	fma.rn.f32 	%f104, %f100, %f100, %f103;
	fma.rn.f32 	%f105, %f102, %f102, %f104;
	cvt.f64.f32 	%fd7, %f105;
	add.f64 	%fd8, %fd7, 0d3EE5798EE2308C3A;
	cvt.rn.f32.f64 	%f106, %fd8;
	mul.f32 	%f107, %f106, %f106;
	mul.f32 	%f108, %f107, %f106;
	sqrt.rn.f32 	%f109, %f108;
	rcp.rn.f32 	%f110, %f109;
	mul.f32 	%f111, %f99, %f110;
	fma.rn.f32 	%f168, %f100, %f111, %f93;
	fma.rn.f32 	%f169, %f101, %f111, %f94;
	fma.rn.f32 	%f170, %f102, %f111, %f95;
	add.s32 	%r30, %r30, 4;
	add.s32 	%r29, %r29, 64;
	setp.ne.s32 	%p2, %r30, 0;
	@%p2 bra 	$L__BB0_2;
$L__BB0_3:
	setp.eq.s32 	%p3, %r3, 0;
	@%p3 bra 	$L__BB0_8;
	setp.eq.s32 	%p4, %r3, 1;
	@%p4 bra 	$L__BB0_6;
	shl.b32 	%r22, %r32, 4;
	add.s32 	%r24, %r17, %r22;
	ld.shared.v4.f32 	{%f113, %f114, %f115, %f116}, [%r24];
	sub.f32 	%f117, %f113, %f1;
	sub.f32 	%f118, %f114, %f2;
	sub.f32 	%f119, %f115, %f3;
	mul.f32 	%f120, %f118, %f118;
	fma.rn.f32 	%f121, %f117, %f117, %f120;
	fma.rn.f32 	%f122, %f119, %f119, %f121;
	cvt.f64.f32 	%fd9, %f122;
	add.f64 	%fd10, %fd9, 0d3EE5798EE2308C3A;
	cvt.rn.f32.f64 	%f123, %fd10;
	mul.f32 	%f124, %f123, %f123;
	mul.f32 	%f125, %f124, %f123;
	sqrt.rn.f32 	%f126, %f125;
	rcp.rn.f32 	%f127, %f126;
	mul.f32 	%f128, %f116, %f127;
	fma.rn.f32 	%f129, %f117, %f128, %f168;
	fma.rn.f32 	%f130, %f118, %f128, %f169;
	fma.rn.f32 	%f131, %f119, %f128, %f170;
	ld.shared.v4.f32 	{%f132, %f133, %f134, %f135}, [%r24+16];
	sub.f32 	%f136, %f132, %f1;
	sub.f32 	%f137, %f133, %f2;
	sub.f32 	%f138, %f134, %f3;
	mul.f32 	%f139, %f137, %f137;
	fma.rn.f32 	%f140, %f136, %f136, %f139;
	fma.rn.f32 	%f141, %f138, %f138, %f140;
	cvt.f64.f32 	%fd11, %f141;
	add.f64 	%fd12, %fd11, 0d3EE5798EE2308C3A;
	cvt.rn.f32.f64 	%f142, %fd12;
	mul.f32 	%f143, %f142, %f142;
	mul.f32 	%f144, %f143, %f142;
	sqrt.rn.f32 	%f145, %f144;
	rcp.rn.f32 	%f146, %f145;
	mul.f32 	%f147, %f135, %f146;
	fma.rn.f32 	%f168, %f136, %f147, %f129;
	fma.rn.f32 	%f169, %f137, %f147, %f130;
	fma.rn.f32 	%f170, %f138, %f147, %f131;
	add.s32 	%r32, %r32, 2;
$L__BB0_6:
	and.b32  	%r25, %r1, 1;
	setp.eq.b32 	%p5, %r25, 1;
	not.pred 	%p6, %p5;
	@%p6 bra 	$L__BB0_8;
	shl.b32 	%r26, %r32, 4;
	add.s32 	%r28, %r17, %r26;
	ld.shared.v4.f32 	{%f148, %f149, %f150, %f151}, [%r28];
	sub.f32 	%f152, %f148, %f1;
	sub.f32 	%f153, %f149, %f2;
	sub.f32 	%f154, %f150, %f3;
	mul.f32 	%f155, %f153, %f153;
	fma.rn.f32 	%f156, %f152, %f152, %f155;
	fma.rn.f32 	%f157, %f154, %f154, %f156;
	cvt.f64.f32 	%fd13, %f157;
	add.f64 	%fd14, %fd13, 0d3EE5798EE2308C3A;
	cvt.rn.f32.f64 	%f158, %fd14;
	mul.f32 	%f159, %f158, %f158;
	mul.f32 	%f160, %f159, %f158;
	sqrt.rn.f32 	%f161, %f160;
	rcp.rn.f32 	%f162, %f161;
	mul.f32 	%f163, %f151, %f162;
	fma.rn.f32 	%f168, %f152, %f163, %f168;
	fma.rn.f32 	%f169, %f153, %f163, %f169;
	fma.rn.f32 	%f170, %f154, %f163, %f170;
$L__BB0_8:
	bar.sync 	0;
	cvta.to.global.u64 	%rd8, %rd1;
	add.s64 	%rd10, %rd8, %rd4;
	mov.f32 	%f164, 0f00000000;
	st.global.v4.f32 	[%rd10], {%f168, %f169, %f170, %f164};
	ret;

}
	// .globl	_Z15updatePositionsiP6float4S0_S0_f
.visible .entry _Z15updatePositionsiP6float4S0_S0_f(
	.param .u32 _Z15updatePositionsiP6float4S0_S0_f_param_0,
	.param .u64 .ptr .align 1 _Z15updatePositionsiP6float4S0_S0_f_param_1,
	.param .u64 .ptr .align 1 _Z15updatePositionsiP6float4S0_S0_f_param_2,
	.param .u64 .ptr .align 1 _Z15updatePositionsiP6float4S0_S0_f_param_3,
	.param .f32 _Z15updatePositionsiP6float4S0_S0_f_param_4
)
{
	.reg .pred 	%p<2>;
	.reg .b32 	%r<6>;
	.reg .b32 	%f<20>;
	.reg .b64 	%rd<11>;
	.reg .b64 	%fd<23>;

	ld.param.u32 	%r2, [_Z15updatePositionsiP6float4S0_S0_f_param_0];
	ld.param.u64 	%rd1, [_Z15updatePositionsiP6float4S0_S0_f_param_1];
	ld.param.u64 	%rd2, [_Z15updatePositionsiP6float4S0_S0_f_param_2];
	ld.param.u64 	%rd3, [_Z15updatePositionsiP6float4S0_S0_f_param_3];
	ld.param.f32 	%f1, [_Z15updatePositionsiP6float4S0_S0_f_param_4];
	mov.u32 	%r3, %ctaid.x;
	mov.u32 	%r4, %ntid.x;
	mov.u32 	%r5, %tid.x;
	mad.lo.s32 	%r1, %r3, %r4, %r5;
	setp.ge.s32 	%p1, %r1, %r2;
	@%p1 bra 	$L__BB1_2;
	cvta.to.global.u64 	%rd4, %rd2;
	cvta.to.global.u64 	%rd5, %rd3;
	cvta.to.global.u64 	%rd6, %rd1;
	mul.wide.s32 	%rd7, %r1, 16;
	add.s64 	%rd8, %rd4, %rd7;
	.pragma "used_bytes_mask 4095";
	ld.global.v4.f32 	{%f2, %f3, %f4, %f5}, [%rd8];
	mul.f32 	%f6, %f1, %f2;
	cvt.f64.f32 	%fd1, %f6;
	add.s64 	%rd9, %rd5, %rd7;
	.pragma "used_bytes_mask 4095";
	ld.global.v4.f32 	{%f7, %f8, %f9, %f10}, [%rd9];
	cvt.f64.f32 	%fd2, %f7;
	mul.f64 	%fd3, %fd2, 0d3FE0000000000000;
	cvt.f64.f32 	%fd4, %f1;
	mul.f64 	%fd5, %fd3, %fd4;
	fma.rn.f64 	%fd6, %fd5, %fd4, %fd1;
	add.s64 	%rd10, %rd6, %rd7;
	.pragma "used_bytes_mask 4095";
	ld.global.v4.f32 	{%f11, %f12, %f13, %f14}, [%rd10];
	cvt.f64.f32 	%fd7, %f11;
	add.f64 	%fd8, %fd6, %fd7;
	cvt.rn.f32.f64 	%f15, %fd8;
	mul.f32 	%f16, %f1, %f3;
	cvt.f64.f32 	%fd9, %f16;
	cvt.f64.f32 	%fd10, %f8;
	mul.f64 	%fd11, %fd10, 0d3FE0000000000000;
	mul.f64 	%fd12, %fd11, %fd4;
	fma.rn.f64 	%fd13, %fd12, %fd4, %fd9;
	cvt.f64.f32 	%fd14, %f12;
	add.f64 	%fd15, %fd13, %fd14;
	cvt.rn.f32.f64 	%f17, %fd15;
	st.global.v2.f32 	[%rd10], {%f15, %f17};
	mul.f32 	%f18, %f1, %f4;
	cvt.f64.f32 	%fd16, %f18;
	cvt.f64.f32 	%fd17, %f9;
	mul.f64 	%fd18, %fd17, 0d3FE0000000000000;
	mul.f64 	%fd19, %fd18, %fd4;
	fma.rn.f64 	%fd20, %fd19, %fd4, %fd16;
	cvt.f64.f32 	%fd21, %f13;
	add.f64 	%fd22, %fd20, %fd21;
	cvt.rn.f32.f64 	%f19, %fd22;
	st.global.f32 	[%rd10+8], %f19;
$L__BB1_2:
	ret;

}
	// .globl	_Z16updateVelocitiesiP6float4S0_S0_d
.visible .entry _Z16updateVelocitiesiP6float4S0_S0_d(
	.param .u32 _Z16updateVelocitiesiP6float4S0_S0_d_param_0,
	.param .u64 .ptr .align 1 _Z16updateVelocitiesiP6float4S0_S0_d_param_1,
	.param .u64 .ptr .align 1 _Z16updateVelocitiesiP6float4S0_S0_d_param_2,
	.param .u64 .ptr .align 1 _Z16updateVelocitiesiP6float4S0_S0_d_param_3,
	.param .f64 _Z16updateVelocitiesiP6float4S0_S0_d_param_4
)
{
	.reg .pred 	%p<2>;
	.reg .b32 	%r<6>;
	.reg .b32 	%f<19>;
	.reg .b64 	%rd<11>;
	.reg .b64 	%fd<14>;

	ld.param.u32 	%r2, [_Z16updateVelocitiesiP6float4S0_S0_d_param_0];
	ld.param.u64 	%rd1, [_Z16updateVelocitiesiP6float4S0_S0_d_param_1];
	ld.param.u64 	%rd2, [_Z16updateVelocitiesiP6float4S0_S0_d_param_2];
	ld.param.u64 	%rd3, [_Z16updateVelocitiesiP6float4S0_S0_d_param_3];
	ld.param.f64 	%fd1, [_Z16updateVelocitiesiP6float4S0_S0_d_param_4];
	mov.u32 	%r3, %ctaid.x;
	mov.u32 	%r4, %ntid.x;
	mov.u32 	%r5, %tid.x;
	mad.lo.s32 	%r1, %r3, %r4, %r5;
	setp.ge.s32 	%p1, %r1, %r2;
	@%p1 bra 	$L__BB2_2;
	cvta.to.global.u64 	%rd4, %rd2;
	cvta.to.global.u64 	%rd5, %rd3;
	cvta.to.global.u64 	%rd6, %rd1;
	mul.wide.s32 	%rd7, %r1, 16;
	add.s64 	%rd8, %rd4, %rd7;
	.pragma "used_bytes_mask 4095";
	ld.global.v4.f32 	{%f1, %f2, %f3, %f4}, [%rd8];
	add.s64 	%rd9, %rd5, %rd7;
	.pragma "used_bytes_mask 4095";
	ld.global.v4.f32 	{%f5, %f6, %f7, %f8}, [%rd9];
	add.f32 	%f9, %f1, %f5;
	cvt.f64.f32 	%fd2, %f9;
	mul.f64 	%fd3, %fd2, 0d3FE0000000000000;
	add.s64 	%rd10, %rd6, %rd7;
	.pragma "used_bytes_mask 4095";
	ld.global.v4.f32 	{%f10, %f11, %f12, %f13}, [%rd10];
	cvt.f64.f32 	%fd4, %f10;
	fma.rn.f64 	%fd5, %fd1, %fd3, %fd4;
	cvt.rn.f32.f64 	%f14, %fd5;
	add.f32 	%f15, %f2, %f6;
	cvt.f64.f32 	%fd6, %f15;
	mul.f64 	%fd7, %fd6, 0d3FE0000000000000;
	cvt.f64.f32 	%fd8, %f11;
	fma.rn.f64 	%fd9, %fd1, %fd7, %fd8;
	cvt.rn.f32.f64 	%f16, %fd9;
	st.global.v2.f32 	[%rd10], {%f14, %f16};
	add.f32 	%f17, %f3, %f7;
	cvt.f64.f32 	%fd10, %f17;
	mul.f64 	%fd11, %fd10, 0d3FE0000000000000;
	cvt.f64.f32 	%fd12, %f12;
	fma.rn.f64 	%fd13, %fd1, %fd11, %fd12;
	cvt.rn.f32.f64 	%f18, %fd13;
	st.global.f32 	[%rd10+8], %f18;
$L__BB2_2:
	ret;

}


// ===== COMPILED SASS (sm_100) =====

	.target	sm_100

	.elftype	@"ET_EXEC"


//--------------------- .note.nv.tkinfo           --------------------------
	.section	.note.nv.tkinfo,"",@"SHT_NOTE"
	.sectionflags	@"SHF_NOTE_NV_TKINFO"
	.tkinfo
        /*0018*/ 	.word	0x00000002
        /*0030*/ 	.string	""
        /*0030*/ 	.string	"ptxas"
        /*0030*/ 	.string	"Cuda compilation tools, release 13.0, V13.0.88"
        /*0030*/ 	.string	"Build cuda_13.0.r13.0/compiler.36424714_0"
        /*0030*/ 	.string	"-arch sm_100 -m 64 "



//--------------------- .note.nv.cuinfo           --------------------------
	.section	.note.nv.cuinfo,"",@"SHT_NOTE"
	.sectionflags	@"SHF_NOTE_NV_CUINFO"
        /*0018*/ 	.short	0x0002
        /*001a*/ 	.short	0x0064
        /*001c*/ 	.short	0x0082
	.zero		2


//--------------------- .nv.info                  --------------------------
	.section	.nv.info,"",@"SHT_CUDA_INFO"
	.align	4


	//----- nvinfo : EIATTR_REGCOUNT
	.align		4
        /*0000*/ 	.byte	0x04, 0x2f
        /*0002*/ 	.short	(.L_1 - .L_0)
	.align		4
.L_0:
        /*0004*/ 	.word	index@(_Z16forceCalculationPvS_)
        /*0008*/ 	.word	0x00000020


	//----- nvinfo : EIATTR_FRAME_SIZE
	.align		4
.L_1:
        /*000c*/ 	.byte	0x04, 0x11
        /*000e*/ 	.short	(.L_3 - .L_2)
	.align		4
.L_2:
        /*0010*/ 	.word	index@($__internal_1_$__cuda_sm20_sqrt_rn_f32_slowpath)
        /*0014*/ 	.word	0x00000000


	//----- nvinfo : EIATTR_FRAME_SIZE
	.align		4
.L_3:
        /*0018*/ 	.byte	0x04, 0x11
        /*001a*/ 	.short	(.L_5 - .L_4)
	.align		4
.L_4:
        /*001c*/ 	.word	index@($__internal_0_$__cuda_sm20_rcp_rn_f32_slowpath)
        /*0020*/ 	.word	0x00000000


	//----- nvinfo : EIATTR_FRAME_SIZE
	.align		4
.L_5:
        /*0024*/ 	.byte	0x04, 0x11
        /*0026*/ 	.short	(.L_7 - .L_6)
	.align		4
.L_6:
        /*0028*/ 	.word	index@(_Z16forceCalculationPvS_)
        /*002c*/ 	.word	0x00000000


	//----- nvinfo : EIATTR_REGCOUNT
	.align		4
.L_7:
        /*0030*/ 	.byte	0x04, 0x2f
        /*0032*/ 	.short	(.L_9 - .L_8)
	.align		4
.L_8:
        /*0034*/ 	.word	index@(_Z15updatePositionsiP6float4S0_S0_f)
        /*0038*/ 	.word	0x0000001c


	//----- nvinfo : EIATTR_FRAME_SIZE
	.align		4
.L_9:
        /*003c*/ 	.byte	0x04, 0x11
        /*003e*/ 	.short	(.L_11 - .L_10)
	.align		4
.L_10:
        /*0040*/ 	.word	index@(_Z15updatePositionsiP6float4S0_S0_f)
        /*0044*/ 	.word	0x00000000


	//----- nvinfo : EIATTR_REGCOUNT
	.align		4
.L_11:
        /*0048*/ 	.byte	0x04, 0x2f
        /*004a*/ 	.short	(.L_13 - .L_12)
	.align		4
.L_12:
        /*004c*/ 	.word	index@(_Z16updateVelocitiesiP6float4S0_S0_d)
        /*0050*/ 	.word	0x0000001a


	//----- nvinfo : EIATTR_FRAME_SIZE
	.align		4
.L_13:
        /*0054*/ 	.byte	0x04, 0x11
        /*0056*/ 	.short	(.L_15 - .L_14)
	.align		4
.L_14:
        /*0058*/ 	.word	index@(_Z16updateVelocitiesiP6float4S0_S0_d)
        /*005c*/ 	.word	0x00000000


	//----- nvinfo : EIATTR_MIN_STACK_SIZE
	.align		4
.L_15:
        /*0060*/ 	.byte	0x04, 0x12
        /*0062*/ 	.short	(.L_17 - .L_16)
	.align		4
.L_16:
        /*0064*/ 	.word	index@(_Z16updateVelocitiesiP6float4S0_S0_d)
        /*0068*/ 	.word	0x00000000


	//----- nvinfo : EIATTR_MIN_STACK_SIZE
	.align		4
.L_17:
        /*006c*/ 	.byte	0x04, 0x12
        /*006e*/ 	.short	(.L_19 - .L_18)
	.align		4
.L_18:
        /*0070*/ 	.word	index@(_Z15updatePositionsiP6float4S0_S0_f)
        /*0074*/ 	.word	0x00000000


	//----- nvinfo : EIATTR_MIN_STACK_SIZE
	.align		4
.L_19:
        /*0078*/ 	.byte	0x04, 0x12
        /*007a*/ 	.short	(.L_21 - .L_20)
	.align		4
.L_20:
        /*007c*/ 	.word	index@(_Z16forceCalculationPvS_)
        /*0080*/ 	.word	0x00000000
.L_21:


//--------------------- .nv.compat                --------------------------
	.section	.nv.compat,"",@"SHT_CUDA_COMPAT_INFO"
	.align	4
        /*0000*/ 	.byte	0x02, 0x09, 0x00, 0x00, 0x02, 0x02, 0x01, 0x00, 0x02, 0x05, 0x05, 0x00, 0x03, 0x07, 0x01, 0x01
        /*0010*/ 	.byte	0x02, 0x03, 0x00, 0x00, 0x02, 0x06, 0x01, 0x00, 0x04, 0x0b, 0x08, 0x00, 0x01, 0x00, 0x00, 0x00
        /*0020*/ 	.byte	0x00, 0x00, 0x00, 0x00


//--------------------- .nv.info._Z16updateVelocitiesiP6float4S0_S0_d --------------------------
	.section	.nv.info._Z16updateVelocitiesiP6float4S0_S0_d,"",@"SHT_CUDA_INFO"
	.sectionflags	@""
	.align	4


	//----- nvinfo : EIATTR_CUDA_API_VERSION
	.align		4
        /*0000*/ 	.byte	0x04, 0x37
        /*0002*/ 	.short	(.L_23 - .L_22)
.L_22:
        /*0004*/ 	.word	0x00000082


	//----- nvinfo : EIATTR_KPARAM_INFO
	.align		4
.L_23:
        /*0008*/ 	.byte	0x04, 0x17
        /*000a*/ 	.short	(.L_25 - .L_24)
.L_24:
        /*000c*/ 	.word	0x00000000
        /*0010*/ 	.short	0x0004
        /*0012*/ 	.short	0x0020
        /*0014*/ 	.byte	0x00, 0xf0, 0x21, 0x00


	//----- nvinfo : EIATTR_KPARAM_INFO
	.align		4
.L_25:
        /*0018*/ 	.byte	0x04, 0x17
        /*001a*/ 	.short	(.L_27 - .L_26)
.L_26:
        /*001c*/ 	.word	0x00000000
        /*0020*/ 	.short	0x0003
        /*0022*/ 	.short	0x0018
        /*0024*/ 	.byte	0x00, 0xf5, 0x21, 0x00


	//----- nvinfo : EIATTR_KPARAM_INFO
	.align		4
.L_27:
        /*0028*/ 	.byte	0x04, 0x17
        /*002a*/ 	.short	(.L_29 - .L_28)
.L_28:
        /*002c*/ 	.word	0x00000000
        /*0030*/ 	.short	0x0002
        /*0032*/ 	.short	0x0010
        /*0034*/ 	.byte	0x00, 0xf5, 0x21, 0x00


	//----- nvinfo : EIATTR_KPARAM_INFO
	.align		4
.L_29:
        /*0038*/ 	.byte	0x04, 0x17
        /*003a*/ 	.short	(.L_31 - .L_30)
.L_30:
        /*003c*/ 	.word	0x00000000
        /*0040*/ 	.short	0x0001
        /*0042*/ 	.short	0x0008
        /*0044*/ 	.byte	0x00, 0xf5, 0x21, 0x00


	//----- nvinfo : EIATTR_KPARAM_INFO
	.align		4
.L_31:
        /*0048*/ 	.byte	0x04, 0x17
        /*004a*/ 	.short	(.L_33 - .L_32)
.L_32:
        /*004c*/ 	.word	0x00000000
        /*0050*/ 	.short	0x0000
        /*0052*/ 	.short	0x0000
        /*0054*/ 	.byte	0x00, 0xf0, 0x11, 0x00


	//----- nvinfo : EIATTR_SPARSE_MMA_MASK
	.align		4
.L_33:
        /*0058*/ 	.byte	0x03, 0x50
        /*005a*/ 	.short	0x0000


	//----- nvinfo : EIATTR_MAXREG_COUNT
	.align		4
        /*005c*/ 	.byte	0x03, 0x1b
        /*005e*/ 	.short	0x00ff


	//----- nvinfo : EIATTR_MERCURY_ISA_VERSION
	.align		4
        /*0060*/ 	.byte	0x03, 0x5f
        /*0062*/ 	.short	0x0101


	//----- nvinfo : EIATTR_UNUSED_LOAD_BYTE_OFFSET
	.align		4
        /*0064*/ 	.byte	0x04, 0x44
        /*0066*/ 	.short	(.L_35 - .L_34)


	//   ....[0]....
.L_34:
        /*0068*/ 	.word	0x000000f0
        /*006c*/ 	.word	0x00000fff


	//   ....[1]....
        /*0070*/ 	.word	0x00000110
        /*0074*/ 	.word	0x00000fff


	//   ....[2]....
        /*0078*/ 	.word	0x00000120
        /*007c*/ 	.word	0x00000fff


	//----- nvinfo : EIATTR_VRC_CTA_INIT_COUNT
	.align		4
.L_35:
        /*0080*/ 	.byte	0x02, 0x4a
	.zero		1
	.zero		1


	//----- nvinfo : EIATTR_EXIT_INSTR_OFFSETS
	.align		4
        /*0084*/ 	.byte	0x04, 0x1c
        /*0086*/ 	.short	(.L_37 - .L_36)


	//   ....[0]....
.L_36:
        /*0088*/ 	.word	0x00000070


	//   ....[1]....
        /*008c*/ 	.word	0x00000270


	//----- nvinfo : EIATTR_CBANK_PARAM_SIZE
	.align		4
.L_37:
        /*0090*/ 	.byte	0x03, 0x19
        /*0092*/ 	.short	0x0028


	//----- nvinfo : EIATTR_PARAM_CBANK
	.align		4
        /*0094*/ 	.byte	0x04, 0x0a
        /*0096*/ 	.short	(.L_39 - .L_38)
	.align		4
.L_38:
        /*0098*/ 	.word	index@(.nv.constant0._Z16updateVelocitiesiP6float4S0_S0_d)
        /*009c*/ 	.short	0x0380
        /*009e*/ 	.short	0x0028


	//----- nvinfo : EIATTR_SW_WAR
	.align		4
.L_39:
        /*00a0*/ 	.byte	0x04, 0x36
        /*00a2*/ 	.short	(.L_41 - .L_40)
.L_40:
        /*00a4*/ 	.word	0x00000008
.L_41:


//--------------------- .nv.info._Z15updatePositionsiP6float4S0_S0_f --------------------------
	.section	.nv.info._Z15updatePositionsiP6float4S0_S0_f,"",@"SHT_CUDA_INFO"
	.sectionflags	@""
	.align	4


	//----- nvinfo : EIATTR_CUDA_API_VERSION
	.align		4
        /*0000*/ 	.byte	0x04, 0x37
        /*0002*/ 	.short	(.L_43 - .L_42)
.L_42:
        /*0004*/ 	.word	0x00000082


	//----- nvinfo : EIATTR_KPARAM_INFO
	.align		4
.L_43:
        /*0008*/ 	.byte	0x04, 0x17
        /*000a*/ 	.short	(.L_45 - .L_44)
.L_44:
        /*000c*/ 	.word	0x00000000
        /*0010*/ 	.short	0x0004
        /*0012*/ 	.short	0x0020
        /*0014*/ 	.byte	0x00, 0xf0, 0x11, 0x00


	//----- nvinfo : EIATTR_KPARAM_INFO
	.align		4
.L_45:
        /*0018*/ 	.byte	0x04, 0x17
        /*001a*/ 	.short	(.L_47 - .L_46)
.L_46:
        /*001c*/ 	.word	0x00000000
        /*0020*/ 	.short	0x0003
        /*0022*/ 	.short	0x0018
        /*0024*/ 	.byte	0x00, 0xf5, 0x21, 0x00


	//----- nvinfo : EIATTR_KPARAM_INFO
	.align		4
.L_47:
        /*0028*/ 	.byte	0x04, 0x17
        /*002a*/ 	.short	(.L_49 - .L_48)
.L_48:
        /*002c*/ 	.word	0x00000000
        /*0030*/ 	.short	0x0002
        /*0032*/ 	.short	0x0010
        /*0034*/ 	.byte	0x00, 0xf5, 0x21, 0x00


	//----- nvinfo : EIATTR_KPARAM_INFO
	.align		4
.L_49:
        /*0038*/ 	.byte	0x04, 0x17
        /*003a*/ 	.short	(.L_51 - .L_50)
.L_50:
        /*003c*/ 	.word	0x00000000
        /*0040*/ 	.short	0x0001
        /*0042*/ 	.short	0x0008
        /*0044*/ 	.byte	0x00, 0xf5, 0x21, 0x00


	//----- nvinfo : EIATTR_KPARAM_INFO
	.align		4
.L_51:
        /*0048*/ 	.byte	0x04, 0x17
        /*004a*/ 	.short	(.L_53 - .L_52)
.L_52:
        /*004c*/ 	.word	0x00000000
        /*0050*/ 	.short	0x0000
        /*0052*/ 	.short	0x0000
        /*0054*/ 	.byte	0x00, 0xf0, 0x11, 0x00


	//----- nvinfo : EIATTR_SPARSE_MMA_MASK
	.align		4
.L_53:
        /*0058*/ 	.byte	0x03, 0x50
        /*005a*/ 	.short	0x0000


	//----- nvinfo : EIATTR_MAXREG_COUNT
	.align		4
        /*005c*/ 	.byte	0x03, 0x1b
        /*005e*/ 	.short	0x00ff


	//----- nvinfo : EIATTR_MERCURY_ISA_VERSION
	.align		4
        /*0060*/ 	.byte	0x03, 0x5f
        /*0062*/ 	.short	0x0101


	//----- nvinfo : EIATTR_UNUSED_LOAD_BYTE_OFFSET
	.align		4
        /*0064*/ 	.byte	0x04, 0x44
        /*0066*/ 	.short	(.L_55 - .L_54)


	//   ....[0]....
.L_54:
        /*0068*/ 	.word	0x000000e0
        /*006c*/ 	.word	0x00000fff


	//   ....[1]....
        /*0070*/ 	.word	0x00000110
        /*0074*/ 	.word	0x00000fff


	//   ....[2]....
        /*0078*/ 	.word	0x00000120
        /*007c*/ 	.word	0x00000fff


	//----- nvinfo : EIATTR_VRC_CTA_INIT_COUNT
	.align		4
.L_55:
        /*0080*/ 	.byte	0x02, 0x4a
	.zero		1
	.zero		1


	//----- nvinfo : EIATTR_EXIT_INSTR_OFFSETS
	.align		4
        /*0084*/ 	.byte	0x04, 0x1c
        /*0086*/ 	.short	(.L_57 - .L_56)


	//   ....[0]....
.L_56:
        /*0088*/ 	.word	0x00000070


	//   ....[1]....
        /*008c*/ 	.word	0x00000310


	//----- nvinfo : EIATTR_CBANK_PARAM_SIZE
	.align		4
.L_57:
        /*0090*/ 	.byte	0x03, 0x19
        /*0092*/ 	.short	0x0024


	//----- nvinfo : EIATTR_PARAM_CBANK
	.align		4
        /*0094*/ 	.byte	0x04, 0x0a
        /*0096*/ 	.short	(.L_59 - .L_58)
	.align		4
.L_58:
        /*0098*/ 	.word	index@(.nv.constant0._Z15updatePositionsiP6float4S0_S0_f)
        /*009c*/ 	.short	0x0380
        /*009e*/ 	.short	0x0024


	//----- nvinfo : EIATTR_SW_WAR
	.align		4
.L_59:
        /*00a0*/ 	.byte	0x04, 0x36
        /*00a2*/ 	.short	(.L_61 - .L_60)
.L_60:
        /*00a4*/ 	.word	0x00000008
.L_61:


//--------------------- .nv.info._Z16forceCalculationPvS_ --------------------------
	.section	.nv.info._Z16forceCalculationPvS_,"",@"SHT_CUDA_INFO"
	.sectionflags	@""
	.align	4


	//----- nvinfo : EIATTR_CUDA_API_VERSION
	.align		4
        /*0000*/ 	.byte	0x04, 0x37
        /*0002*/ 	.short	(.L_63 - .L_62)
.L_62:
        /*0004*/ 	.word	0x00000082


	//----- nvinfo : EIATTR_KPARAM_INFO
	.align		4
.L_63:
        /*0008*/ 	.byte	0x04, 0x17
        /*000a*/ 	.short	(.L_65 - .L_64)
.L_64:
        /*000c*/ 	.word	0x00000000
        /*0010*/ 	.short	0x0001
        /*0012*/ 	.short	0x0008
        /*0014*/ 	.byte	0x00, 0xf5, 0x21, 0x00


	//----- nvinfo : EIATTR_KPARAM_INFO
	.align		4
.L_65:
        /*0018*/ 	.byte	0x04, 0x17
        /*001a*/ 	.short	(.L_67 - .L_66)
.L_66:
        /*001c*/ 	.word	0x00000000
        /*0020*/ 	.short	0x0000
        /*0022*/ 	.short	0x0000
        /*0024*/ 	.byte	0x00, 0xf5, 0x21, 0x00


	//----- nvinfo : EIATTR_SPARSE_MMA_MASK
	.align		4
.L_67:
        /*0028*/ 	.byte	0x03, 0x50
        /*002a*/ 	.short	0x0000


	//----- nvinfo : EIATTR_MAXREG_COUNT
	.align		4
        /*002c*/ 	.byte	0x03, 0x1b
        /*002e*/ 	.short	0x00ff


	//----- nvinfo : EIATTR_NUM_BARRIERS
	.align		4
        /*0030*/ 	.byte	0x02, 0x4c
        /*0032*/ 	.byte	0x01
	.zero		1


	//----- nvinfo : EIATTR_MERCURY_ISA_VERSION
	.align		4
        /*0034*/ 	.byte	0x03, 0x5f
        /*0036*/ 	.short	0x0101


	//----- nvinfo : EIATTR_UNUSED_LOAD_BYTE_OFFSET
	.align		4
        /*0038*/ 	.byte	0x04, 0x44
        /*003a*/ 	.short	(.L_69 - .L_68)


	//   ....[0]....
.L_68:
        /*003c*/ 	.word	0x000000f0
        /*0040*/ 	.word	0x00000fff


	//----- nvinfo : EIATTR_VRC_CTA_INIT_COUNT
	.align		4
.L_69:
        /*0044*/ 	.byte	0x02, 0x4a
	.zero		1
	.zero		1


	//----- nvinfo : EIATTR_EXIT_INSTR_OFFSETS
	.align		4
        /*0048*/ 	.byte	0x04, 0x1c
        /*004a*/ 	.short	(.L_71 - .L_70)


	//   ....[0]....
.L_70:
        /*004c*/ 	.word	0x00001720


	//----- nvinfo : EIATTR_CRS_STACK_SIZE
	.align		4
.L_71:
        /*0050*/ 	.byte	0x04, 0x1e
        /*0052*/ 	.short	(.L_73 - .L_72)
.L_72:
        /*0054*/ 	.word	0x00000000


	//----- nvinfo : EIATTR_CBANK_PARAM_SIZE
	.align		4
.L_73:
        /*0058*/ 	.byte	0x03, 0x19
        /*005a*/ 	.short	0x0010


	//----- nvinfo : EIATTR_PARAM_CBANK
	.align		4
        /*005c*/ 	.byte	0x04, 0x0a
        /*005e*/ 	.short	(.L_75 - .L_74)
	.align		4
.L_74:
        /*0060*/ 	.word	index@(.nv.constant0._Z16forceCalculationPvS_)
        /*0064*/ 	.short	0x0380
        /*0066*/ 	.short	0x0010


	//----- nvinfo : EIATTR_SW_WAR
	.align		4
.L_75:
        /*0068*/ 	.byte	0x04, 0x36
        /*006a*/ 	.short	(.L_77 - .L_76)
.L_76:
        /*006c*/ 	.word	0x00000008
.L_77:


//--------------------- .nv.callgraph             --------------------------
	.section	.nv.callgraph,"",@"SHT_CUDA_CALLGRAPH"
	.align	4
	.sectionentsize	8
	.align		4
        /*0000*/ 	.word	0x00000000
	.align		4
        /*0004*/ 	.word	0xffffffff
	.align		4
        /*0008*/ 	.word	0x00000000
	.align		4
        /*000c*/ 	.word	0xfffffffe
	.align		4
        /*0010*/ 	.word	0x00000000
	.align		4
        /*0014*/ 	.word	0xfffffffd
	.align		4
        /*0018*/ 	.word	0x00000000
	.align		4
        /*001c*/ 	.word	0xfffffffc


//--------------------- .text._Z16updateVelocitiesiP6float4S0_S0_d --------------------------
	.section	.text._Z16updateVelocitiesiP6float4S0_S0_d,"ax",@progbits
	.align	128
        .global         _Z16updateVelocitiesiP6float4S0_S0_d
        .type           _Z16updateVelocitiesiP6float4S0_S0_d,@function
        .size           _Z16updateVelocitiesiP6float4S0_S0_d,(.L_x_56 - _Z16updateVelocitiesiP6float4S0_S0_d)
        .other          _Z16updateVelocitiesiP6float4S0_S0_d,@"STO_CUDA_ENTRY STV_DEFAULT"
_Z16updateVelocitiesiP6float4S0_S0_d:
.text._Z16updateVelocitiesiP6float4S0_S0_d:
[----:B------:R-:W-:Y:S01]  /*0000*/  LDC R1, c[0x0][0x37c] ;  /* 0x0000df00ff017b82 */ /* 0x000fe20000000800 */
[----:B------:R-:W0:Y:S07]  /*0010*/  S2R R0, SR_TID.X ;  /* 0x0000000000007919 */ /* 0x000e2e0000002100 */
[----:B------:R-:W0:Y:S01]  /*0020*/  S2UR UR4, SR_CTAID.X ;  /* 0x00000000000479c3 */ /* 0x000e220000002500 */
[----:B------:R-:W1:Y:S07]  /*0030*/  LDCU UR5, c[0x0][0x380] ;  /* 0x00007000ff0577ac */ /* 0x000e6e0008000800 */
[----:B------:R-:W0:Y:S02]  /*0040*/  LDC R7, c[0x0][0x360] ;  /* 0x0000d800ff077b82 */ /* 0x000e240000000800 */
[----:B0-----:R-:W-:-:S05]  /*0050*/  IMAD R7, R7, UR4, R0 ;  /* 0x0000000407077c24 */ /* 0x001fca000f8e0200 */
[----:B-1----:R-:W-:-:S13]  /*0060*/  ISETP.GE.AND P0, PT, R7, UR5, PT ;  /* 0x0000000507007c0c */ /* 0x002fda000bf06270 */
[----:B------:R-:W-:Y:S05]  /*0070*/  @P0 EXIT ;  /* 0x000000000000094d */ /* 0x000fea0003800000 */
[----:B------:R-:W0:Y:S01]  /*0080*/  LDC.64 R4, c[0x0][0x398] ;  /* 0x0000e600ff047b82 */ /* 0x000e220000000a00 */
[----:B------:R-:W1:Y:S01]  /*0090*/  LDCU.64 UR4, c[0x0][0x358] ;  /* 0x00006b00ff0477ac */ /* 0x000e620008000a00 */
[----:B------:R-:W2:Y:S06]  /*00a0*/  LDCU.64 UR6, c[0x0][0x3a0] ;  /* 0x00007400ff0677ac */ /* 0x000eac0008000a00 */
[----:B------:R-:W3:Y:S08]  /*00b0*/  LDC.64 R12, c[0x0][0x390] ;  /* 0x0000e400ff0c7b82 */ /* 0x000ef00000000a00 */
[----:B------:R-:W4:Y:S01]  /*00c0*/  LDC.64 R2, c[0x0][0x388] ;  /* 0x0000e200ff027b82 */ /* 0x000f220000000a00 */
[----:B0-----:R-:W-:-:S04]  /*00d0*/  IMAD.WIDE R4, R7, 0x10, R4 ;  /* 0x0000001007047825 */ /* 0x001fc800078e0204 */
[----:B---3--:R-:W-:-:S06]  /*00e0*/  IMAD.WIDE R12, R7, 0x10, R12 ;  /* 0x00000010070c7825 */ /* 0x008fcc00078e020c */
[----:B-1----:R-:W3:Y:S01]  /*00f0*/  LDG.E.128 R12, desc[UR4][R12.64] ;  /* 0x000000040c0c7981 */ /* 0x002ee2000c1e1d00 */
[----:B----4-:R-:W-:-:S03]  /*0100*/  IMAD.WIDE R2, R7, 0x10, R2 ;  /* 0x0000001007027825 */ /* 0x010fc600078e0202 */
[----:B------:R-:W3:Y:S04]  /*0110*/  LDG.E.128 R4, desc[UR4][R4.64] ;  /* 0x0000000404047981 */ /* 0x000ee8000c1e1d00 */
[----:B------:R-:W4:Y:S01]  /*0120*/  LDG.E.128 R8, desc[UR4][R2.64] ;  /* 0x0000000402087981 */ /* 0x000f22000c1e1d00 */
[----:B---3--:R-:W-:Y:S01]  /*0130*/  FADD R14, R14, R6 ;  /* 0x000000060e0e7221 */ /* 0x008fe20000000000 */
[----:B------:R-:W-:Y:S01]  /*0140*/  FADD R0, R12, R4 ;  /* 0x000000040c007221 */ /* 0x000fe20000000000 */
[----:B------:R-:W-:Y:S02]  /*0150*/  FADD R15, R13, R5 ;  /* 0x000000050d0f7221 */ /* 0x000fe40000000000 */
[----:B------:R-:W0:Y:S08]  /*0160*/  F2F.F64.F32 R4, R14 ;  /* 0x0000000e00047310 */ /* 0x000e300000201800 */
[----:B------:R-:W1:Y:S08]  /*0170*/  F2F.F64.F32 R20, R0 ;  /* 0x0000000000147310 */ /* 0x000e700000201800 */
[----:B------:R-:W3:Y:S01]  /*0180*/  F2F.F64.F32 R22, R15 ;  /* 0x0000000f00167310 */ /* 0x000ee20000201800 */
[----:B0-----:R-:W-:-:S07]  /*0190*/  DMUL R4, R4, 0.5 ;  /* 0x3fe0000004047828 */ /* 0x001fce0000000000 */
[----:B----4-:R-:W2:Y:S01]  /*01a0*/  F2F.F64.F32 R10, R10 ;  /* 0x0000000a000a7310 */ /* 0x010ea20000201800 */
[----:B-1----:R-:W-:-:S07]  /*01b0*/  DMUL R20, R20, 0.5 ;  /* 0x3fe0000014147828 */ /* 0x002fce0000000000 */
[----:B------:R-:W0:Y:S01]  /*01c0*/  F2F.F64.F32 R18, R8 ;  /* 0x0000000800127310 */ /* 0x000e220000201800 */
[----:B---3--:R-:W-:-:S07]  /*01d0*/  DMUL R22, R22, 0.5 ;  /* 0x3fe0000016167828 */ /* 0x008fce0000000000 */
[----:B------:R-:W1:Y:S01]  /*01e0*/  F2F.F64.F32 R16, R9 ;  /* 0x0000000900107310 */ /* 0x000e620000201800 */
[----:B--2---:R-:W-:Y:S02]  /*01f0*/  DFMA R4, R4, UR6, R10 ;  /* 0x0000000604047c2b */ /* 0x004fe4000800000a */
[----:B0-----:R-:W-:Y:S02]  /*0200*/  DFMA R18, R20, UR6, R18 ;  /* 0x0000000614127c2b */ /* 0x001fe40008000012 */
[----:B-1----:R-:W-:-:S04]  /*0210*/  DFMA R16, R22, UR6, R16 ;  /* 0x0000000616107c2b */ /* 0x002fc80008000010 */
[----:B------:R-:W-:Y:S08]  /*0220*/  F2F.F32.F64 R6, R18 ;  /* 0x0000001200067310 */ /* 0x000ff00000301000 */
[----:B------:R-:W0:Y:S08]  /*0230*/  F2F.F32.F64 R7, R16 ;  /* 0x0000001000077310 */ /* 0x000e300000301000 */
[----:B------:R-:W1:Y:S01]  /*0240*/  F2F.F32.F64 R5, R4 ;  /* 0x0000000400057310 */ /* 0x000e620000301000 */
[----:B0-----:R-:W-:Y:S04]  /*0250*/  STG.E.64 desc[UR4][R2.64], R6 ;  /* 0x0000000602007986 */ /* 0x001fe8000c101b04 */
[----:B-1----:R-:W-:Y:S01]  /*0260*/  STG.E desc[UR4][R2.64+0x8], R5 ;  /* 0x0000080502007986 */ /* 0x002fe2000c101904 */
[----:B------:R-:W-:Y:S05]  /*0270*/  EXIT ;  /* 0x000000000000794d */ /* 0x000fea0003800000 */
.L_x_0:
[----:B------:R-:W-:-:S00]  /*0280*/  BRA `(.L_x_0) ;  /* 0xfffffffc00fc7947 */ /* 0x000fc0000383ffff */
[----:B------:R-:W-:-:S00]  /*0290*/  NOP ;  /* 0x0000000000007918 */ /* 0x000fc00000000000 */
        /* <DEDUP_REMOVED lines=14> */
.L_x_56:


//--------------------- .text._Z15updatePositionsiP6float4S0_S0_f --------------------------
	.section	.text._Z15updatePositionsiP6float4S0_S0_f,"ax",@progbits
	.align	128
        .global         _Z15updatePositionsiP6float4S0_S0_f
        .type           _Z15updatePositionsiP6float4S0_S0_f,@function
        .size           _Z15updatePositionsiP6float4S0_S0_f,(.L_x_57 - _Z15updatePositionsiP6float4S0_S0_f)
        .other          _Z15updatePositionsiP6float4S0_S0_f,@"STO_CUDA_ENTRY STV_DEFAULT"
_Z15updatePositionsiP6float4S0_S0_f:
.text._Z15updatePositionsiP6float4S0_S0_f:
        /* <DEDUP_REMOVED lines=10> */
[----:B------:R-:W2:Y:S06]  /*00a0*/  LDCU UR6, c[0x0][0x3a0] ;  /* 0x00007400ff0677ac */ /* 0x000eac0008000800 */
[----:B------:R-:W3:Y:S08]  /*00b0*/  LDC.64 R6, c[0x0][0x390] ;  /* 0x0000e400ff067b82 */ /* 0x000ef00000000a00 */
[----:B------:R-:W4:Y:S01]  /*00c0*/  LDC.64 R2, c[0x0][0x388] ;  /* 0x0000e200ff027b82 */ /* 0x000f220000000a00 */
[----:B0-----:R-:W-:-:S06]  /*00d0*/  IMAD.WIDE R12, R5, 0x10, R12 ;  /* 0x00000010050c7825 */ /* 0x001fcc00078e020c */
[----:B-1----:R-:W5:Y:S01]  /*00e0*/  LDG.E.128 R12, desc[UR4][R12.64] ;  /* 0x000000040c0c7981 */ /* 0x002f62000c1e1d00 */
[----:B---3--:R-:W-:-:S04]  /*00f0*/  IMAD.WIDE R6, R5, 0x10, R6 ;  /* 0x0000001005067825 */ /* 0x008fc800078e0206 */
[----:B----4-:R-:W-:Y:S02]  /*0100*/  IMAD.WIDE R2, R5, 0x10, R2 ;  /* 0x0000001005027825 */ /* 0x010fe400078e0202 */
[----:B------:R-:W3:Y:S04]  /*0110*/  LDG.E.128 R4, desc[UR4][R6.64] ;  /* 0x0000000406047981 */ /* 0x000ee8000c1e1d00 */
[----:B------:R-:W4:Y:S01]  /*0120*/  LDG.E.128 R8, desc[UR4][R2.64] ;  /* 0x0000000402087981 */ /* 0x000f22000c1e1d00 */
[----:B--2---:R-:W-:Y:S08]  /*0130*/  F2F.F64.F32 R20, UR6 ;  /* 0x0000000600147d10 */ /* 0x004ff00008201800 */
[----:B-----5:R-:W0:Y:S08]  /*0140*/  F2F.F64.F32 R14, R14 ;  /* 0x0000000e000e7310 */ /* 0x020e300000201800 */
[----:B------:R-:W1:Y:S08]  /*0150*/  F2F.F64.F32 R22, R12 ;  /* 0x0000000c00167310 */ /* 0x000e700000201800 */
[----:B------:R-:W2:Y:S01]  /*0160*/  F2F.F64.F32 R24, R13 ;  /* 0x0000000d00187310 */ /* 0x000ea20000201800 */
[----:B---3--:R-:W-:Y:S01]  /*0170*/  FMUL R0, R6, UR6 ;  /* 0x0000000606007c20 */ /* 0x008fe20008400000 */
[----:B------:R-:W-:Y:S01]  /*0180*/  FMUL R18, R4, UR6 ;  /* 0x0000000604127c20 */ /* 0x000fe20008400000 */
[----:B------:R-:W-:Y:S01]  /*0190*/  FMUL R5, R5, UR6 ;  /* 0x0000000605057c20 */ /* 0x000fe20008400000 */
[----:B0-----:R-:W-:-:S04]  /*01a0*/  DMUL R14, R14, 0.5 ;  /* 0x3fe000000e0e7828 */ /* 0x001fc80000000000 */
[----:B------:R-:W0:Y:S01]  /*01b0*/  F2F.F64.F32 R6, R0 ;  /* 0x0000000000067310 */ /* 0x000e220000201800 */
[----:B-1----:R-:W-:Y:S02]  /*01c0*/  DMUL R22, R22, 0.5 ;  /* 0x3fe0000016167828 */ /* 0x002fe40000000000 */
[----:B--2---:R-:W-:-:S05]  /*01d0*/  DMUL R24, R24, 0.5 ;  /* 0x3fe0000018187828 */ /* 0x004fca0000000000 */
[----:B------:R-:W1:Y:S01]  /*01e0*/  F2F.F64.F32 R18, R18 ;  /* 0x0000001200127310 */ /* 0x000e620000201800 */
[----:B------:R-:W-:-:S07]  /*01f0*/  DMUL R14, R20, R14 ;  /* 0x0000000e140e7228 */ /* 0x000fce0000000000 */
[----:B------:R-:W2:Y:S01]  /*0200*/  F2F.F64.F32 R4, R5 ;  /* 0x0000000500047310 */ /* 0x000ea20000201800 */
[----:B------:R-:W-:Y:S02]  /*0210*/  DMUL R22, R22, R20 ;  /* 0x0000001416167228 */ /* 0x000fe40000000000 */
[----:B------:R-:W-:-:S05]  /*0220*/  DMUL R24, R20, R24 ;  /* 0x0000001814187228 */ /* 0x000fca0000000000 */
[----:B----4-:R-:W3:Y:S01]  /*0230*/  F2F.F64.F32 R10, R10 ;  /* 0x0000000a000a7310 */ /* 0x010ee20000201800 */
[----:B0-----:R-:W-:-:S07]  /*0240*/  DFMA R6, R20, R14, R6 ;  /* 0x0000000e1406722b */ /* 0x001fce0000000006 */
[----:B------:R-:W0:Y:S01]  /*0250*/  F2F.F64.F32 R16, R8 ;  /* 0x0000000800107310 */ /* 0x000e220000201800 */
[----:B-1----:R-:W-:-:S07]  /*0260*/  DFMA R18, R20, R22, R18 ;  /* 0x000000161412722b */ /* 0x002fce0000000012 */
[----:B------:R-:W1:Y:S01]  /*0270*/  F2F.F64.F32 R8, R9 ;  /* 0x0000000900087310 */ /* 0x000e620000201800 */
[----:B--2---:R-:W-:Y:S02]  /*0280*/  DFMA R4, R20, R24, R4 ;  /* 0x000000181404722b */ /* 0x004fe40000000004 */
[----:B---3--:R-:W-:Y:S02]  /*0290*/  DADD R6, R6, R10 ;  /* 0x0000000006067229 */ /* 0x008fe4000000000a */
[----:B0-----:R-:W-:-:S04]  /*02a0*/  DADD R16, R18, R16 ;  /* 0x0000000012107229 */ /* 0x001fc80000000010 */
[----:B-1----:R-:W-:Y:S02]  /*02b0*/  DADD R4, R4, R8 ;  /* 0x0000000004047229 */ /* 0x002fe40000000008 */
[----:B------:R-:W-:Y:S08]  /*02c0*/  F2F.F32.F64 R12, R16 ;  /* 0x00000010000c7310 */ /* 0x000ff00000301000 */
[----:B------:R-:W0:Y:S08]  /*02d0*/  F2F.F32.F64 R13, R4 ;  /* 0x00000004000d7310 */ /* 0x000e300000301000 */
[----:B------:R-:W1:Y:S01]  /*02e0*/  F2F.F32.F64 R7, R6 ;  /* 0x0000000600077310 */ /* 0x000e620000301000 */
[----:B0-----:R-:W-:Y:S04]  /*02f0*/  STG.E.64 desc[UR4][R2.64], R12 ;  /* 0x0000000c02007986 */ /* 0x001fe8000c101b04 */
[----:B-1----:R-:W-:Y:S01]  /*0300*/  STG.E desc[UR4][R2.64+0x8], R7 ;  /* 0x0000080702007986 */ /* 0x002fe2000c101904 */
[----:B------:R-:W-:Y:S05]  /*0310*/  EXIT ;  /* 0x000000000000794d */ /* 0x000fea0003800000 */
.L_x_1:
        /* <DEDUP_REMOVED lines=14> */
.L_x_57:


//--------------------- .text._Z16forceCalculationPvS_ --------------------------
	.section	.text._Z16forceCalculationPvS_,"ax",@progbits
	.align	128
        .global         _Z16forceCalculationPvS_
        .type           _Z16forceCalculationPvS_,@function
        .size           _Z16forceCalculationPvS_,(.L_x_55 - _Z16forceCalculationPvS_)
        .other          _Z16forceCalculationPvS_,@"STO_CUDA_ENTRY STV_DEFAULT"
_Z16forceCalculationPvS_:
.text._Z16forceCalculationPvS_:
[----:B------:R-:W-:Y:S01]  /*0000*/  LDC R1, c[0x0][0x37c] ;  /* 0x0000df00ff017b82 */ /* 0x000fe20000000800 */
[----:B------:R-:W0:Y:S07]  /*0010*/  S2R R11, SR_TID.X ;  /* 0x00000000000b7919 */ /* 0x000e2e0000002100 */
[----:B------:R-:W0:Y:S01]  /*0020*/  LDC.64 R4, c[0x0][0x380] ;  /* 0x0000e000ff047b82 */ /* 0x000e220000000a00 */
[----:B------:R-:W1:Y:S07]  /*0030*/  LDCU.64 UR6, c[0x0][0x358] ;  /* 0x00006b00ff0677ac */ /* 0x000e6e0008000a00 */
[----:B------:R-:W2:Y:S08]  /*0040*/  S2UR UR4, SR_CTAID.X ;  /* 0x00000000000479c3 */ /* 0x000eb00000002500 */
[----:B------:R-:W2:Y:S01]  /*0050*/  LDC R2, c[0x0][0x360] ;  /* 0x0000d800ff027b82 */ /* 0x000ea20000000800 */
[----:B0-----:R-:W-:-:S06]  /*0060*/  IMAD.WIDE.U32 R12, R11, 0x10, R4 ;  /* 0x000000100b0c7825 */ /* 0x001fcc00078e0004 */
[----:B-1----:R-:W3:Y:S01]  /*0070*/  LDG.E.128 R12, desc[UR6][R12.64] ;  /* 0x000000060c0c7981 */ /* 0x002ee2000c1e1d00 */
[----:B------:R-:W0:Y:S01]  /*0080*/  S2UR UR5, SR_CgaCtaId ;  /* 0x00000000000579c3 */ /* 0x000e220000008800 */
[C---:B--2---:R-:W-:Y:S01]  /*0090*/  IMAD R0, R2.reuse, UR4, R11 ;  /* 0x0000000402007c24 */ /* 0x044fe2000f8e020b */
[----:B------:R-:W-:Y:S01]  /*00a0*/  UMOV UR4, 0x400 ;  /* 0x0000040000047882 */ /* 0x000fe20000000000 */
[----:B------:R-:W-:Y:S02]  /*00b0*/  ISETP.GE.U32.AND P0, PT, R2, 0x4, PT ;  /* 0x000000040200780c */ /* 0x000fe40003f06070 */
[----:B------:R-:W-:-:S04]  /*00c0*/  IMAD.WIDE R4, R0, 0x10, R4 ;  /* 0x0000001000047825 */ /* 0x000fc800078e0204 */
[----:B------:R-:W-:Y:S01]  /*00d0*/  HFMA2 R3, -RZ, RZ, 0, 0 ;  /* 0x00000000ff037431 */ /* 0x000fe200000001ff */
[----:B------:R-:W-:Y:S01]  /*00e0*/  MOV R10, RZ ;  /* 0x000000ff000a7202 */ /* 0x000fe20000000f00 */
[----:B------:R-:W5:Y:S01]  /*00f0*/  LDG.E.128 R4, desc[UR6][R4.64] ;  /* 0x0000000604047981 */ /* 0x000f62000c1e1d00 */
[----:B------:R-:W-:Y:S02]  /*0100*/  CS2R R8, SRZ ;  /* 0x0000000000087805 */ /* 0x000fe4000001ff00 */
[----:B------:R-:W-:Y:S01]  /*0110*/  LOP3.LUT R21, R2, 0x3, RZ, 0xc0, !PT ;  /* 0x0000000302157812 */ /* 0x000fe200078ec0ff */
[----:B0-----:R-:W-:-:S06]  /*0120*/  ULEA UR4, UR5, UR4, 0x18 ;  /* 0x0000000405047291 */ /* 0x001fcc000f8ec0ff */
[----:B------:R-:W-:-:S05]  /*0130*/  LEA R11, R11, UR4, 0x4 ;  /* 0x000000040b0b7c11 */ /* 0x000fca000f8e20ff */
[----:B---3--:R0:W-:Y:S01]  /*0140*/  STS.128 [R11], R12 ;  /* 0x0000000c0b007388 */ /* 0x0081e20000000c00 */
[----:B------:R-:W-:Y:S06]  /*0150*/  BAR.SYNC.DEFER_BLOCKING 0x0 ;  /* 0x0000000000007b1d */ /* 0x000fec0000010000 */
[----:B------:R-:W-:Y:S05]  /*0160*/  @!P0 BRA `(.L_x_2) ;  /* 0x0000000c00048947 */ /* 0x000fea0003800000 */
[C---:B------:R-:W-:Y:S01]  /*0170*/  LOP3.LUT R20, R2.reuse, 0xfffffffc, RZ, 0xc0, !PT ;  /* 0xfffffffc02147812 */ /* 0x040fe200078ec0ff */
[----:B------:R-:W-:Y:S01]  /*0180*/  UIADD3 UR5, UPT, UPT, UR4, 0x20, URZ ;  /* 0x0000002004057890 */ /* 0x000fe2000fffe0ff */
[----:B------:R-:W-:Y:S02]  /*0190*/  LOP3.LUT R3, R2, 0x7fc, RZ, 0xc0, !PT ;  /* 0x000007fc02037812 */ /* 0x000fe400078ec0ff */
[----:B------:R-:W-:Y:S02]  /*01a0*/  MOV R10, RZ ;  /* 0x000000ff000a7202 */ /* 0x000fe40000000f00 */
[----:B------:R-:W-:-:S07]  /*01b0*/  IADD3 R20, PT, PT, -R20, RZ, RZ ;  /* 0x000000ff14147210 */ /* 0x000fce0007ffe1ff */
.L_x_27:
[----:B------:R-:W1:Y:S01]  /*01c0*/  LDS.128 R16, [UR5+-0x20] ;  /* 0xffffe005ff107984 */ /* 0x000e620008000c00 */
[----:B------:R-:W-:Y:S01]  /*01d0*/  UMOV UR8, 0xe2308c3a ;  /* 0xe2308c3a00087882 */ /* 0x000fe20000000000 */
[----:B------:R-:W-:Y:S01]  /*01e0*/  UMOV UR9, 0x3ee5798e ;  /* 0x3ee5798e00097882 */ /* 0x000fe20000000000 */
[----:B------:R-:W-:Y:S01]  /*01f0*/  BSSY.RECONVERGENT B0, `(.L_x_3) ;  /* 0x0000019000007945 */ /* 0x000fe20003800200 */
[----:B-1---5:R-:W-:Y:S01]  /*0200*/  FADD R22, -R5, R17 ;  /* 0x0000001105167221 */ /* 0x022fe20000000100 */
[----:B0-----:R-:W-:Y:S01]  /*0210*/  FADD R11, -R4, R16 ;  /* 0x00000010040b7221 */ /* 0x001fe20000000100 */
[----:B------:R-:W-:Y:S02]  /*0220*/  FADD R27, -R6, R18 ;  /* 0x00000012061b7221 */ /* 0x000fe40000000100 */
[----:B------:R-:W-:-:S04]  /*0230*/  FMUL R12, R22, R22 ;  /* 0x00000016160c7220 */ /* 0x000fc80000400000 */
[----:B------:R-:W-:-:S04]  /*0240*/  FFMA R12, R11, R11, R12 ;  /* 0x0000000b0b0c7223 */ /* 0x000fc8000000000c */
[----:B------:R-:W-:-:S04]  /*0250*/  FFMA R7, R27, R27, R12 ;  /* 0x0000001b1b077223 */ /* 0x000fc8000000000c */
[----:B------:R-:W0:Y:S02]  /*0260*/  F2F.F64.F32 R12, R7 ;  /* 0x00000007000c7310 */ /* 0x000e240000201800 */
[----:B0-----:R-:W-:-:S10]  /*0270*/  DADD R12, R12, UR8 ;  /* 0x000000080c0c7e29 */ /* 0x001fd40008000000 */
[----:B------:R-:W0:Y:S02]  /*0280*/  F2F.F32.F64 R12, R12 ;  /* 0x0000000c000c7310 */ /* 0x000e240000301000 */
[----:B0-----:R-:W-:-:S04]  /*0290*/  FMUL R15, R12, R12 ;  /* 0x0000000c0c0f7220 */ /* 0x001fc80000400000 */
[----:B------:R-:W-:-:S04]  /*02a0*/  FMUL R16, R12, R15 ;  /* 0x0000000f0c107220 */ /* 0x000fc80000400000 */
[----:B------:R0:W1:Y:S01]  /*02b0*/  MUFU.RSQ R15, R16 ;  /* 0x00000010000f7308 */ /* 0x0000620000001400 */
[----:B------:R-:W-:-:S04]  /*02c0*/  IADD3 R14, PT, PT, R16, -0xd000000, RZ ;  /* 0xf3000000100e7810 */ /* 0x000fc80007ffe0ff */
[----:B------:R-:W-:-:S13]  /*02d0*/  ISETP.GT.U32.AND P0, PT, R14, 0x727fffff, PT ;  /* 0x727fffff0e00780c */ /* 0x000fda0003f04070 */
[----:B01----:R-:W-:Y:S05]  /*02e0*/  @!P0 BRA `(.L_x_4) ;  /* 0x0000000000148947 */ /* 0x003fea0003800000 */
[----:B------:R-:W-:Y:S02]  /*02f0*/  MOV R7, R16 ;  /* 0x0000001000077202 */ /* 0x000fe40000000f00 */
[----:B------:R-:W-:-:S07]  /*0300*/  MOV R14, 0x320 ;  /* 0x00000320000e7802 */ /* 0x000fce0000000f00 */
[----:B------:R-:W-:Y:S05]  /*0310*/  CALL.REL.NOINC `($__internal_1_$__cuda_sm20_sqrt_rn_f32_slowpath) ;  /* 0x0000001400d87944 */ /* 0x000fea0003c00000 */
[----:B------:R-:W-:Y:S01]  /*0320*/  MOV R7, R24 ;  /* 0x0000001800077202 */ /* 0x000fe20000000f00 */
[----:B------:R-:W-:Y:S06]  /*0330*/  BRA `(.L_x_5) ;  /* 0x0000000000107947 */ /* 0x000fec0003800000 */
.L_x_4:
[----:B------:R-:W-:Y:S01]  /*0340*/  FMUL.FTZ R7, R16, R15 ;  /* 0x0000000f10077220 */ /* 0x000fe20000410000 */
[----:B------:R-:W-:-:S03]  /*0350*/  FMUL.FTZ R13, R15, 0.5 ;  /* 0x3f0000000f0d7820 */ /* 0x000fc60000410000 */
[----:B------:R-:W-:-:S04]  /*0360*/  FFMA R12, -R7, R7, R16 ;  /* 0x00000007070c7223 */ /* 0x000fc80000000110 */
[----:B------:R-:W-:-:S07]  /*0370*/  FFMA R7, R12, R13, R7 ;  /* 0x0000000d0c077223 */ /* 0x000fce0000000007 */
.L_x_5:
[----:B------:R-:W-:Y:S05]  /*0380*/  BSYNC.RECONVERGENT B0 ;  /* 0x0000000000007941 */ /* 0x000fea0003800200 */
.L_x_3:
[----:B------:R-:W-:Y:S01]  /*0390*/  IADD3 R12, PT, PT, R7, 0x1800000, RZ ;  /* 0x01800000070c7810 */ /* 0x000fe20007ffe0ff */
[----:B------:R-:W-:Y:S03]  /*03a0*/  BSSY.RECONVERGENT B0, `(.L_x_6) ;  /* 0x000000b000007945 */ /* 0x000fe60003800200 */
[----:B------:R-:W-:-:S04]  /*03b0*/  LOP3.LUT R12, R12, 0x7f800000, RZ, 0xc0, !PT ;  /* 0x7f8000000c0c7812 */ /* 0x000fc800078ec0ff */
[----:B------:R-:W-:-:S13]  /*03c0*/  ISETP.GT.U32.AND P0, PT, R12, 0x1ffffff, PT ;  /* 0x01ffffff0c00780c */ /* 0x000fda0003f04070 */
[----:B------:R-:W-:Y:S05]  /*03d0*/  @P0 BRA `(.L_x_7) ;  /* 0x00000000000c0947 */ /* 0x000fea0003800000 */
[----:B------:R-:W-:-:S07]  /*03e0*/  MOV R14, 0x400 ;  /* 0x00000400000e7802 */ /* 0x000fce0000000f00 */
[----:B------:R-:W-:Y:S05]  /*03f0*/  CALL.REL.NOINC `($__internal_0_$__cuda_sm20_rcp_rn_f32_slowpath) ;  /* 0x0000001000cc7944 */ /* 0x000fea0003c00000 */
[----:B------:R-:W-:Y:S05]  /*0400*/  BRA `(.L_x_8) ;  /* 0x0000000000107947 */ /* 0x000fea0003800000 */
.L_x_7:
[----:B------:R-:W0:Y:S02]  /*0410*/  MUFU.RCP R18, R7 ;  /* 0x0000000700127308 */ /* 0x000e240000001000 */
[----:B0-----:R-:W-:-:S04]  /*0420*/  FFMA R12, R18, R7, -1 ;  /* 0xbf800000120c7423 */ /* 0x001fc80000000007 */
[----:B------:R-:W-:-:S04]  /*0430*/  FADD.FTZ R13, -R12, -RZ ;  /* 0x800000ff0c0d7221 */ /* 0x000fc80000010100 */
[----:B------:R-:W-:-:S07]  /*0440*/  FFMA R18, R18, R13, R18 ;  /* 0x0000000d12127223 */ /* 0x000fce0000000012 */
.L_x_8:
[----:B------:R-:W-:Y:S05]  /*0450*/  BSYNC.RECONVERGENT B0 ;  /* 0x0000000000007941 */ /* 0x000fea0003800200 */
.L_x_6:
[----:B------:R-:W0:Y:S01]  /*0460*/  LDS.128 R12, [UR5+-0x10] ;  /* 0xfffff005ff0c7984 */ /* 0x000e220008000c00 */
[----:B------:R-:W-:Y:S01]  /*0470*/  UMOV UR8, 0xe2308c3a ;  /* 0xe2308c3a00087882 */ /* 0x000fe20000000000 */
[----:B------:R-:W-:Y:S01]  /*0480*/  UMOV UR9, 0x3ee5798e ;  /* 0x3ee5798e00097882 */ /* 0x000fe20000000000 */
[----:B------:R-:W-:Y:S01]  /*0490*/  FMUL R18, R19, R18 ;  /* 0x0000001213127220 */ /* 0x000fe20000400000 */
[----:B------:R-:W-:Y:S03]  /*04a0*/  BSSY.RECONVERGENT B0, `(.L_x_9) ;  /* 0x000001c000007945 */ /* 0x000fe60003800200 */
[-C--:B------:R-:W-:Y:S01]  /*04b0*/  FFMA R19, R11, R18.reuse, R8 ;  /* 0x000000120b137223 */ /* 0x080fe20000000008 */
[-C--:B------:R-:W-:Y:S01]  /*04c0*/  FFMA R22, R22, R18.reuse, R9 ;  /* 0x0000001216167223 */ /* 0x080fe20000000009 */
[----:B------:R-:W-:Y:S01]  /*04d0*/  FFMA R27, R27, R18, R10 ;  /* 0x000000121b1b7223 */ /* 0x000fe2000000000a */
[----:B0-----:R-:W-:Y:S01]  /*04e0*/  FADD R13, -R5, R13 ;  /* 0x0000000d050d7221 */ /* 0x001fe20000000100 */
[----:B------:R-:W-:Y:S01]  /*04f0*/  FADD R12, -R4, R12 ;  /* 0x0000000c040c7221 */ /* 0x000fe20000000100 */
[----:B------:R-:W-:-:S02]  /*0500*/  FADD R26, -R6, R14 ;  /* 0x0000000e061a7221 */ /* 0x000fc40000000100 */
        /* <DEDUP_REMOVED lines=17> */
.L_x_10:
[----:B------:R-:W-:Y:S01]  /*0620*/  FMUL.FTZ R7, R24, R23 ;  /* 0x0000001718077220 */ /* 0x000fe20000410000 */
[----:B------:R-:W-:-:S03]  /*0630*/  FMUL.FTZ R9, R23, 0.5 ;  /* 0x3f00000017097820 */ /* 0x000fc60000410000 */
[----:B------:R-:W-:-:S04]  /*0640*/  FFMA R8, -R7, R7, R24 ;  /* 0x0000000707087223 */ /* 0x000fc80000000118 */
[----:B------:R-:W-:-:S07]  /*0650*/  FFMA R7, R8, R9, R7 ;  /* 0x0000000908077223 */ /* 0x000fce0000000007 */
.L_x_11:
[----:B------:R-:W-:Y:S05]  /*0660*/  BSYNC.RECONVERGENT B0 ;  /* 0x0000000000007941 */ /* 0x000fea0003800200 */
.L_x_9:
        /* <DEDUP_REMOVED lines=8> */
.L_x_13:
[----:B------:R-:W0:Y:S02]  /*06f0*/  MUFU.RCP R18, R7 ;  /* 0x0000000700127308 */ /* 0x000e240000001000 */
[----:B0-----:R-:W-:-:S04]  /*0700*/  FFMA R8, R18, R7, -1 ;  /* 0xbf80000012087423 */ /* 0x001fc80000000007 */
[----:B------:R-:W-:-:S04]  /*0710*/  FADD.FTZ R9, -R8, -RZ ;  /* 0x800000ff08097221 */ /* 0x000fc80000010100 */
[----:B------:R-:W-:-:S07]  /*0720*/  FFMA R18, R18, R9, R18 ;  /* 0x0000000912127223 */ /* 0x000fce0000000012 */
.L_x_14:
[----:B------:R-:W-:Y:S05]  /*0730*/  BSYNC.RECONVERGENT B0 ;  /* 0x0000000000007941 */ /* 0x000fea0003800200 */
.L_x_12:
[----:B------:R-:W0:Y:S01]  /*0740*/  LDS.128 R8, [UR5] ;  /* 0x00000005ff087984 */ /* 0x000e220008000c00 */
        /* <DEDUP_REMOVED lines=27> */
.L_x_16:
[----:B------:R-:W-:Y:S01]  /*0900*/  FMUL.FTZ R7, R24, R23 ;  /* 0x0000001718077220 */ /* 0x000fe20000410000 */
[----:B------:R-:W-:-:S03]  /*0910*/  FMUL.FTZ R13, R23, 0.5 ;  /* 0x3f000000170d7820 */ /* 0x000fc60000410000 */
[----:B------:R-:W-:-:S04]  /*0920*/  FFMA R12, -R7, R7, R24 ;  /* 0x00000007070c7223 */ /* 0x000fc80000000118 */
[----:B------:R-:W-:-:S07]  /*0930*/  FFMA R7, R12, R13, R7 ;  /* 0x0000000d0c077223 */ /* 0x000fce0000000007 */
.L_x_17:
[----:B------:R-:W-:Y:S05]  /*0940*/  BSYNC.RECONVERGENT B0 ;  /* 0x0000000000007941 */ /* 0x000fea0003800200 */
.L_x_15:
        /* <DEDUP_REMOVED lines=8> */
.L_x_19:
[----:B------:R-:W0:Y:S02]  /*09d0*/  MUFU.RCP R18, R7 ;  /* 0x0000000700127308 */ /* 0x000e240000001000 */
[----:B0-----:R-:W-:-:S04]  /*09e0*/  FFMA R12, R18, R7, -1 ;  /* 0xbf800000120c7423 */ /* 0x001fc80000000007 */
[----:B------:R-:W-:-:S04]  /*09f0*/  FADD.FTZ R13, -R12, -RZ ;  /* 0x800000ff0c0d7221 */ /* 0x000fc80000010100 */
[----:B------:R-:W-:-:S07]  /*0a00*/  FFMA R18, R18, R13, R18 ;  /* 0x0000000d12127223 */ /* 0x000fce0000000012 */
.L_x_20:
[----:B------:R-:W-:Y:S05]  /*0a10*/  BSYNC.RECONVERGENT B0 ;  /* 0x0000000000007941 */ /* 0x000fea0003800200 */
.L_x_18:
[----:B------:R-:W0:Y:S01]  /*0a20*/  LDS.128 R12, [UR5+0x10] ;  /* 0x00001005ff0c7984 */ /* 0x000e220008000c00 */
        /* <DEDUP_REMOVED lines=27> */
.L_x_22:
[----:B------:R-:W-:Y:S01]  /*0be0*/  FMUL.FTZ R7, R24, R23 ;  /* 0x0000001718077220 */ /* 0x000fe20000410000 */
[----:B------:R-:W-:-:S03]  /*0bf0*/  FMUL.FTZ R9, R23, 0.5 ;  /* 0x3f00000017097820 */ /* 0x000fc60000410000 */
[----:B------:R-:W-:-:S04]  /*0c00*/  FFMA R8, -R7, R7, R24 ;  /* 0x0000000707087223 */ /* 0x000fc80000000118 */
[----:B------:R-:W-:-:S07]  /*0c10*/  FFMA R7, R8, R9, R7 ;  /* 0x0000000908077223 */ /* 0x000fce0000000007 */
.L_x_23:
[----:B------:R-:W-:Y:S05]  /*0c20*/  BSYNC.RECONVERGENT B0 ;  /* 0x0000000000007941 */ /* 0x000fea0003800200 */
.L_x_21:
        /* <DEDUP_REMOVED lines=8> */
.L_x_25:
[----:B------:R-:W0:Y:S02]  /*0cb0*/  MUFU.RCP R18, R7 ;  /* 0x0000000700127308 */ /* 0x000e240000001000 */
[----:B0-----:R-:W-:-:S04]  /*0cc0*/  FFMA R8, R18, R7, -1 ;  /* 0xbf80000012087423 */ /* 0x001fc80000000007 */
[----:B------:R-:W-:-:S04]  /*0cd0*/  FADD.FTZ R9, -R8, -RZ ;  /* 0x800000ff08097221 */ /* 0x000fc80000010100 */
[----:B------:R-:W-:-:S07]  /*0ce0*/  FFMA R18, R18, R9, R18 ;  /* 0x0000000912127223 */ /* 0x000fce0000000012 */
.L_x_26:
[----:B------:R-:W-:Y:S05]  /*0cf0*/  BSYNC.RECONVERGENT B0 ;  /* 0x0000000000007941 */ /* 0x000fea0003800200 */
.L_x_24:
[----:B------:R-:W-:Y:S01]  /*0d00*/  IADD3 R20, PT, PT, R20, 0x4, RZ ;  /* 0x0000000414147810 */ /* 0x000fe20007ffe0ff */
[----:B------:R-:W-:Y:S01]  /*0d10*/  FMUL R15, R15, R18 ;  /* 0x000000120f0f7220 */ /* 0x000fe20000400000 */
[----:B------:R-:W-:Y:S02]  /*0d20*/  UIADD3 UR5, UPT, UPT, UR5, 0x40, URZ ;  /* 0x0000004005057890 */ /* 0x000fe4000fffe0ff */
[----:B------:R-:W-:Y:S01]  /*0d30*/  ISETP.NE.AND P0, PT, R20, RZ, PT ;  /* 0x000000ff1400720c */ /* 0x000fe20003f05270 */
[-C--:B------:R-:W-:Y:S01]  /*0d40*/  FFMA R8, R26, R15.reuse, R19 ;  /* 0x0000000f1a087223 */ /* 0x080fe20000000013 */
[-C--:B------:R-:W-:Y:S01]  /*0d50*/  FFMA R9, R13, R15.reuse, R22 ;  /* 0x0000000f0d097223 */ /* 0x080fe20000000016 */
[----:B------:R-:W-:-:S10]  /*0d60*/  FFMA R10, R12, R15, R27 ;  /* 0x0000000f0c0a7223 */ /* 0x000fd4000000001b */
[----:B------:R-:W-:Y:S05]  /*0d70*/  @P0 BRA `(.L_x_27) ;  /* 0xfffffff400100947 */ /* 0x000fea000383ffff */
.L_x_2:
[----:B------:R-:W-:-:S13]  /*0d80*/  ISETP.NE.AND P0, PT, R21, RZ, PT ;  /* 0x000000ff1500720c */ /* 0x000fda0003f05270 */
[----:B------:R-:W-:Y:S05]  /*0d90*/  @!P0 BRA `(.L_x_28) ;  /* 0x00000008004c8947 */ /* 0x000fea0003800000 */
[----:B------:R-:W-:-:S13]  /*0da0*/  ISETP.NE.AND P0, PT, R21, 0x1, PT ;  /* 0x000000011500780c */ /* 0x000fda0003f05270 */
[----:B------:R-:W-:Y:S05]  /*0db0*/  @!P0 BRA `(.L_x_29) ;  /* 0x00000004007c8947 */ /* 0x000fea0003800000 */
[----:B------:R-:W-:Y:S01]  /*0dc0*/  LEA R19, R3, UR4, 0x4 ;  /* 0x0000000403137c11 */ /* 0x000fe2000f8e20ff */
[----:B------:R-:W-:Y:S01]  /*0dd0*/  UMOV UR8, 0xe2308c3a ;  /* 0xe2308c3a00087882 */ /* 0x000fe20000000000 */
[----:B------:R-:W-:Y:S01]  /*0de0*/  UMOV UR9, 0x3ee5798e ;  /* 0x3ee5798e00097882 */ /* 0x000fe20000000000 */
[----:B------:R-:W-:Y:S02]  /*0df0*/  BSSY.RECONVERGENT B0, `(.L_x_30) ;  /* 0x000001a000007945 */ /* 0x000fe40003800200 */
[----:B0-----:R-:W0:Y:S02]  /*0e00*/  LDS.128 R12, [R19] ;  /* 0x00000000130c7984 */ /* 0x001e240000000c00 */
[----:B0----5:R-:W-:Y:S01]  /*0e10*/  FADD R20, -R5, R13 ;  /* 0x0000000d05147221 */ /* 0x021fe20000000100 */
[----:B------:R-:W-:Y:S01]  /*0e20*/  FADD R11, -R4, R12 ;  /* 0x0000000c040b7221 */ /* 0x000fe20000000100 */
        /* <DEDUP_REMOVED lines=18> */
.L_x_31:
[----:B------:R-:W-:Y:S01]  /*0f50*/  FMUL.FTZ R7, R18, R21 ;  /* 0x0000001512077220 */ /* 0x000fe20000410000 */
[----:B------:R-:W-:-:S03]  /*0f60*/  FMUL.FTZ R14, R21, 0.5 ;  /* 0x3f000000150e7820 */ /* 0x000fc60000410000 */
[----:B------:R-:W-:-:S04]  /*0f70*/  FFMA R12, -R7, R7, R18 ;  /* 0x00000007070c7223 */ /* 0x000fc80000000112 */
[----:B------:R-:W-:-:S07]  /*0f80*/  FFMA R7, R12, R14, R7 ;  /* 0x0000000e0c077223 */ /* 0x000fce0000000007 */
.L_x_32:
[----:B------:R-:W-:Y:S05]  /*0f90*/  BSYNC.RECONVERGENT B0 ;  /* 0x0000000000007941 */ /* 0x000fea0003800200 */
.L_x_30:
[----:B------:R-:W-:Y:S01]  /*0fa0*/  IADD3 R12, PT, PT, R7, 0x1800000, RZ ;  /* 0x01800000070c7810 */ /* 0x000fe20007ffe0ff */
[----:B------:R-:W-:Y:S03]  /*0fb0*/  BSSY.RECONVERGENT B0, `(.L_x_33) ;  /* 0x000000c000007945 */ /* 0x000fe60003800200 */
[----:B------:R-:W-:-:S04]  /*0fc0*/  LOP3.LUT R12, R12, 0x7f800000, RZ, 0xc0, !PT ;  /* 0x7f8000000c0c7812 */ /* 0x000fc800078ec0ff */
[----:B------:R-:W-:-:S13]  /*0fd0*/  ISETP.GT.U32.AND P0, PT, R12, 0x1ffffff, PT ;  /* 0x01ffffff0c00780c */ /* 0x000fda0003f04070 */
[----:B------:R-:W-:Y:S05]  /*0fe0*/  @P0 BRA `(.L_x_34) ;  /* 0x0000000000100947 */ /* 0x000fea0003800000 */
[----:B------:R-:W-:-:S07]  /*0ff0*/  MOV R14, 0x1010 ;  /* 0x00001010000e7802 */ /* 0x000fce0000000f00 */
[----:B------:R-:W-:Y:S05]  /*1000*/  CALL.REL.NOINC `($__internal_0_$__cuda_sm20_rcp_rn_f32_slowpath) ;  /* 0x0000000400c87944 */ /* 0x000fea0003c00000 */
[----:B------:R-:W-:Y:S01]  /*1010*/  MOV R14, R18 ;  /* 0x00000012000e7202 */ /* 0x000fe20000000f00 */
[----:B------:R-:W-:Y:S06]  /*1020*/  BRA `(.L_x_35) ;  /* 0x0000000000107947 */ /* 0x000fec0003800000 */
.L_x_34:
[----:B------:R-:W0:Y:S02]  /*1030*/  MUFU.RCP R14, R7 ;  /* 0x00000007000e7308 */ /* 0x000e240000001000 */
[----:B0-----:R-:W-:-:S04]  /*1040*/  FFMA R12, R14, R7, -1 ;  /* 0xbf8000000e0c7423 */ /* 0x001fc80000000007 */
[----:B------:R-:W-:-:S04]  /*1050*/  FADD.FTZ R17, -R12, -RZ ;  /* 0x800000ff0c117221 */ /* 0x000fc80000010100 */
[----:B------:R-:W-:-:S07]  /*1060*/  FFMA R14, R14, R17, R14 ;  /* 0x000000110e0e7223 */ /* 0x000fce000000000e */
.L_x_35:
[----:B------:R-:W-:Y:S05]  /*1070*/  BSYNC.RECONVERGENT B0 ;  /* 0x0000000000007941 */ /* 0x000fea0003800200 */
.L_x_33:
[----:B------:R-:W0:Y:S01]  /*1080*/  LDS.128 R16, [R19+0x10] ;  /* 0x0000100013107984 */ /* 0x000e220000000c00 */
        /* <DEDUP_REMOVED lines=27> */
.L_x_37:
[----:B------:R-:W-:Y:S01]  /*1240*/  FMUL.FTZ R7, R24, R23 ;  /* 0x0000001718077220 */ /* 0x000fe20000410000 */
[----:B------:R-:W-:-:S03]  /*1250*/  FMUL.FTZ R11, R23, 0.5 ;  /* 0x3f000000170b7820 */ /* 0x000fc60000410000 */
[----:B------:R-:W-:-:S04]  /*1260*/  FFMA R10, -R7, R7, R24 ;  /* 0x00000007070a7223 */ /* 0x000fc80000000118 */
[----:B------:R-:W-:-:S07]  /*1270*/  FFMA R7, R10, R11, R7 ;  /* 0x0000000b0a077223 */ /* 0x000fce0000000007 */
.L_x_38:
[----:B------:R-:W-:Y:S05]  /*1280*/  BSYNC.RECONVERGENT B0 ;  /* 0x0000000000007941 */ /* 0x000fea0003800200 */
.L_x_36:
        /* <DEDUP_REMOVED lines=8> */
.L_x_40:
[----:B------:R-:W0:Y:S02]  /*1310*/  MUFU.RCP R18, R7 ;  /* 0x0000000700127308 */ /* 0x000e240000001000 */
[----:B0-----:R-:W-:-:S04]  /*1320*/  FFMA R10, R18, R7, -1 ;  /* 0xbf800000120a7423 */ /* 0x001fc80000000007 */
[----:B------:R-:W-:-:S04]  /*1330*/  FADD.FTZ R11, -R10, -RZ ;  /* 0x800000ff0a0b7221 */ /* 0x000fc80000010100 */
[----:B------:R-:W-:-:S07]  /*1340*/  FFMA R18, R18, R11, R18 ;  /* 0x0000000b12127223 */ /* 0x000fce0000000012 */
.L_x_41:
[----:B------:R-:W-:Y:S05]  /*1350*/  BSYNC.RECONVERGENT B0 ;  /* 0x0000000000007941 */ /* 0x000fea0003800200 */
.L_x_39:
[----:B------:R-:W-:Y:S01]  /*1360*/  FMUL R18, R19, R18 ;  /* 0x0000001213127220 */ /* 0x000fe20000400000 */
[----:B------:R-:W-:-:S03]  /*1370*/  IADD3 R3, PT, PT, R3, 0x2, RZ ;  /* 0x0000000203037810 */ /* 0x000fc60007ffe0ff */
[-C--:B------:R-:W-:Y:S01]  /*1380*/  FFMA R8, R21, R18.reuse, R8 ;  /* 0x0000001215087223 */ /* 0x080fe20000000008 */
[-C--:B------:R-:W-:Y:S01]  /*1390*/  FFMA R9, R12, R18.reuse, R9 ;  /* 0x000000120c097223 */ /* 0x080fe20000000009 */
[----:B------:R-:W-:-:S07]  /*13a0*/  FFMA R10, R22, R18, R13 ;  /* 0x00000012160a7223 */ /* 0x000fce000000000d */
.L_x_29:
[----:B------:R-:W-:-:S04]  /*13b0*/  LOP3.LUT R2, R2, 0x1, RZ, 0xc0, !PT ;  /* 0x0000000102027812 */ /* 0x000fc800078ec0ff */
[----:B------:R-:W-:-:S13]  /*13c0*/  ISETP.NE.U32.AND P0, PT, R2, 0x1, PT ;  /* 0x000000010200780c */ /* 0x000fda0003f05070 */
[----:B------:R-:W-:Y:S05]  /*13d0*/  @P0 BRA `(.L_x_28) ;  /* 0x0000000000bc0947 */ /* 0x000fea0003800000 */
[----:B0-----:R-:W-:Y:S01]  /*13e0*/  LEA R12, R3, UR4, 0x4 ;  /* 0x00000004030c7c11 */ /* 0x001fe2000f8e20ff */
[----:B------:R-:W-:Y:S01]  /*13f0*/  UMOV UR8, 0xe2308c3a ;  /* 0xe2308c3a00087882 */ /* 0x000fe20000000000 */
[----:B------:R-:W-:Y:S01]  /*1400*/  UMOV UR9, 0x3ee5798e ;  /* 0x3ee5798e00097882 */ /* 0x000fe20000000000 */
[----:B------:R-:W-:Y:S03]  /*1410*/  BSSY.RECONVERGENT B0, `(.L_x_42) ;  /* 0x000001a000007945 */ /* 0x000fe60003800200 */
[----:B------:R-:W0:Y:S02]  /*1420*/  LDS.128 R12, [R12] ;  /* 0x000000000c0c7984 */ /* 0x000e240000000c00 */
[----:B0----5:R-:W-:Y:S01]  /*1430*/  FADD R2, -R5, R13 ;  /* 0x0000000d05027221 */ /* 0x021fe20000000100 */
        /* <DEDUP_REMOVED lines=19> */
.L_x_43:
[----:B------:R-:W-:Y:S01]  /*1570*/  FMUL.FTZ R7, R12, R13 ;  /* 0x0000000d0c077220 */ /* 0x000fe20000410000 */
[----:B------:R-:W-:-:S03]  /*1580*/  FMUL.FTZ R6, R13, 0.5 ;  /* 0x3f0000000d067820 */ /* 0x000fc60000410000 */
[----:B------:R-:W-:-:S04]  /*1590*/  FFMA R4, -R7, R7, R12 ;  /* 0x0000000707047223 */ /* 0x000fc8000000010c */
[----:B------:R-:W-:-:S07]  /*15a0*/  FFMA R7, R4, R6, R7 ;  /* 0x0000000604077223 */ /* 0x000fce0000000007 */
.L_x_44:
[----:B------:R-:W-:Y:S05]  /*15b0*/  BSYNC.RECONVERGENT B0 ;  /* 0x0000000000007941 */ /* 0x000fea0003800200 */
.L_x_42:
        /* <DEDUP_REMOVED lines=8> */
.L_x_46:
[----:B------:R-:W0:Y:S02]  /*1640*/  MUFU.RCP R18, R7 ;  /* 0x0000000700127308 */ /* 0x000e240000001000 */
[----:B0-----:R-:W-:-:S04]  /*1650*/  FFMA R4, R18, R7, -1 ;  /* 0xbf80000012047423 */ /* 0x001fc80000000007 */
[----:B------:R-:W-:-:S04]  /*1660*/  FADD.FTZ R11, -R4, -RZ ;  /* 0x800000ff040b7221 */ /* 0x000fc80000010100 */
[----:B------:R-:W-:-:S07]  /*1670*/  FFMA R18, R18, R11, R18 ;  /* 0x0000000b12127223 */ /* 0x000fce0000000012 */
.L_x_47:
[----:B------:R-:W-:Y:S05]  /*1680*/  BSYNC.RECONVERGENT B0 ;  /* 0x0000000000007941 */ /* 0x000fea0003800200 */
.L_x_45:
[----:B------:R-:W-:-:S04]  /*1690*/  FMUL R15, R15, R18 ;  /* 0x000000120f0f7220 */ /* 0x000fc80000400000 */
[-C--:B------:R-:W-:Y:S01]  /*16a0*/  FFMA R8, R3, R15.reuse, R8 ;  /* 0x0000000f03087223 */ /* 0x080fe20000000008 */
[-C--:B------:R-:W-:Y:S01]  /*16b0*/  FFMA R9, R2, R15.reuse, R9 ;  /* 0x0000000f02097223 */ /* 0x080fe20000000009 */
[----:B------:R-:W-:-:S07]  /*16c0*/  FFMA R10, R5, R15, R10 ;  /* 0x0000000f050a7223 */ /* 0x000fce000000000a */
.L_x_28:
[----:B------:R-:W1:Y:S01]  /*16d0*/  LDC.64 R2, c[0x0][0x388] ;  /* 0x0000e200ff027b82 */ /* 0x000e620000000a00 */
[----:B0-----:R-:W-:Y:S02]  /*16e0*/  HFMA2 R11, -RZ, RZ, 0, 0 ;  /* 0x00000000ff0b7431 */ /* 0x001fe400000001ff */
[----:B-1----:R-:W-:-:S05]  /*16f0*/  IMAD.WIDE R2, R0, 0x10, R2 ;  /* 0x0000001000027825 */ /* 0x002fca00078e0202 */
[----:B------:R-:W-:Y:S06]  /*1700*/  BAR.SYNC.DEFER_BLOCKING 0x0 ;  /* 0x0000000000007b1d */ /* 0x000fec0000010000 */
[----:B------:R-:W-:Y:S01]  /*1710*/  STG.E.128 desc[UR6][R2.64], R8 ;  /* 0x0000000802007986 */ /* 0x000fe2000c101d06 */
[----:B------:R-:W-:Y:S05]  /*1720*/  EXIT ;  /* 0x000000000000794d */ /* 0x000fea0003800000 */
        .weak           $__internal_0_$__cuda_sm20_rcp_rn_f32_slowpath
        .type           $__internal_0_$__cuda_sm20_rcp_rn_f32_slowpath,@function
        .size           $__internal_0_$__cuda_sm20_rcp_rn_f32_slowpath,($__internal_1_$__cuda_sm20_sqrt_rn_f32_slowpath - $__internal_0_$__cuda_sm20_rcp_rn_f32_slowpath)
$__internal_0_$__cuda_sm20_rcp_rn_f32_slowpath:
[----:B------:R-:W-:Y:S01]  /*1730*/  SHF.L.U32 R16, R7, 0x1, RZ ;  /* 0x0000000107107819 */ /* 0x000fe200000006ff */
[----:B------:R-:W-:Y:S03]  /*1740*/  BSSY.RECONVERGENT B1, `(.L_x_48) ;  /* 0x0000030000017945 */ /* 0x000fe60003800200 */
[----:B------:R-:W-:-:S04]  /*1750*/  SHF.R.U32.HI R16, RZ, 0x18, R16 ;  /* 0x00000018ff107819 */ /* 0x000fc80000011610 */
[----:B------:R-:W-:-:S13]  /*1760*/  ISETP.NE.U32.AND P0, PT, R16, RZ, PT ;  /* 0x000000ff1000720c */ /* 0x000fda0003f05070 */
[----:B------:R-:W-:Y:S05]  /*1770*/  @P0 BRA `(.L_x_49) ;  /* 0x0000000000280947 */ /* 0x000fea0003800000 */
[----:B------:R-:W-:-:S04]  /*1780*/  SHF.L.U32 R16, R7, 0x1, RZ ;  /* 0x0000000107107819 */ /* 0x000fc800000006ff */
[----:B------:R-:W-:-:S13]  /*1790*/  ISETP.NE.AND P0, PT, R16, RZ, PT ;  /* 0x000000ff1000720c */ /* 0x000fda0003f05270 */
[----:B------:R-:W-:Y:S01]  /*17a0*/  @P0 FFMA R17, R7, 1.84467440737095516160e+19, RZ ;  /* 0x5f80000007110823 */ /* 0x000fe200000000ff */
[----:B------:R-:W-:Y:S08]  /*17b0*/  @!P0 MUFU.RCP R18, R7 ;  /* 0x0000000700128308 */ /* 0x000ff00000001000 */
[----:B------:R-:W0:Y:S02]  /*17c0*/  @P0 MUFU.RCP R16, R17 ;  /* 0x0000001100100308 */ /* 0x000e240000001000 */
[----:B0-----:R-:W-:-:S04]  /*17d0*/  @P0 FFMA R23, R17, R16, -1 ;  /* 0xbf80000011170423 */ /* 0x001fc80000000010 */
[----:B------:R-:W-:-:S04]  /*17e0*/  @P0 FADD.FTZ R23, -R23, -RZ ;  /* 0x800000ff17170221 */ /* 0x000fc80000010100 */
[----:B------:R-:W-:-:S04]  /*17f0*/  @P0 FFMA R23, R16, R23, R16 ;  /* 0x0000001710170223 */ /* 0x000fc80000000010 */
[----:B------:R-:W-:Y:S01]  /*1800*/  @P0 FFMA R18, R23, 1.84467440737095516160e+19, RZ ;  /* 0x5f80000017120823 */ /* 0x000fe200000000ff */
[----:B------:R-:W-:Y:S06]  /*1810*/  BRA `(.L_x_50) ;  /* 0x0000000000887947 */ /* 0x000fec0003800000 */
.L_x_49:
[----:B------:R-:W-:-:S04]  /*1820*/  IADD3 R17, PT, PT, R16, -0xfd, RZ ;  /* 0xffffff0310117810 */ /* 0x000fc80007ffe0ff */
[----:B------:R-:W-:-:S13]  /*1830*/  ISETP.GT.U32.AND P0, PT, R17, 0x1, PT ;  /* 0x000000011100780c */ /* 0x000fda0003f04070 */
[----:B------:R-:W-:Y:S05]  /*1840*/  @P0 BRA `(.L_x_51) ;  /* 0x0000000000780947 */ /* 0x000fea0003800000 */
[----:B------:R-:W-:Y:S02]  /*1850*/  LOP3.LUT R29, R7, 0x7fffff, RZ, 0xc0, !PT ;  /* 0x007fffff071d7812 */ /* 0x000fe400078ec0ff */
[----:B------:R-:W-:Y:S02]  /*1860*/  MOV R24, 0x3 ;  /* 0x0000000300187802 */ /* 0x000fe40000000f00 */
[----:B------:R-:W-:Y:S02]  /*1870*/  LOP3.LUT R29, R29, 0x3f800000, RZ, 0xfc, !PT ;  /* 0x3f8000001d1d7812 */ /* 0x000fe400078efcff */
[----:B------:R-:W-:Y:S02]  /*1880*/  SHF.L.U32 R24, R24, R17, RZ ;  /* 0x0000001118187219 */ /* 0x000fe400000006ff */
[----:B------:R-:W0:Y:S01]  /*1890*/  MUFU.RCP R28, R29 ;  /* 0x0000001d001c7308 */ /* 0x000e220000001000 */
[----:B------:R-:W-:Y:S01]  /*18a0*/  IADD3 R16, PT, PT, R16, -0xfc, RZ ;  /* 0xffffff0410107810 */ /* 0x000fe20007ffe0ff */
[----:B0-----:R-:W-:-:S04]  /*18b0*/  FFMA R23, R29, R28, -1 ;  /* 0xbf8000001d177423 */ /* 0x001fc8000000001c */
[----:B------:R-:W-:-:S04]  /*18c0*/  FADD.FTZ R23, -R23, -RZ ;  /* 0x800000ff17177221 */ /* 0x000fc80000010100 */
[CCC-:B------:R-:W-:Y:S01]  /*18d0*/  FFMA.RM R18, R28.reuse, R23.reuse, R28.reuse ;  /* 0x000000171c127223 */ /* 0x1c0fe2000000401c */
[----:B------:R-:W-:-:S04]  /*18e0*/  FFMA.RP R23, R28, R23, R28 ;  /* 0x000000171c177223 */ /* 0x000fc8000000801c */
[C---:B------:R-:W-:Y:S02]  /*18f0*/  LOP3.LUT R25, R18.reuse, 0x7fffff, RZ, 0xc0, !PT ;  /* 0x007fffff12197812 */ /* 0x040fe400078ec0ff */
[----:B------:R-:W-:Y:S02]  /*1900*/  FSETP.NEU.FTZ.AND P0, PT, R18, R23, PT ;  /* 0x000000171200720b */ /* 0x000fe40003f1d000 */
[----:B------:R-:W-:Y:S02]  /*1910*/  LOP3.LUT R25, R25, 0x800000, RZ, 0xfc, !PT ;  /* 0x0080000019197812 */ /* 0x000fe400078efcff */
[----:B------:R-:W-:Y:S02]  /*1920*/  SEL R18, RZ, 0xffffffff, !P0 ;  /* 0xffffffffff127807 */ /* 0x000fe40004000000 */
[----:B------:R-:W-:Y:S02]  /*1930*/  LOP3.LUT R24, R24, R25, RZ, 0xc0, !PT ;  /* 0x0000001918187212 */ /* 0x000fe400078ec0ff */
[----:B------:R-:W-:-:S02]  /*1940*/  IADD3 R18, PT, PT, -R18, RZ, RZ ;  /* 0x000000ff12127210 */ /* 0x000fc40007ffe1ff */
[-C--:B------:R-:W-:Y:S02]  /*1950*/  SHF.R.U32.HI R24, RZ, R17.reuse, R24 ;  /* 0x00000011ff187219 */ /* 0x080fe40000011618 */
[--C-:B------:R-:W-:Y:S02]  /*1960*/  LOP3.LUT P1, RZ, R18, R17, R25.reuse, 0xf8, !PT ;  /* 0x0000001112ff7212 */ /* 0x100fe4000782f819 */
[C---:B------:R-:W-:Y:S02]  /*1970*/  LOP3.LUT P0, RZ, R24.reuse, 0x1, RZ, 0xc0, !PT ;  /* 0x0000000118ff7812 */ /* 0x040fe4000780c0ff */
[----:B------:R-:W-:Y:S02]  /*1980*/  LOP3.LUT P2, RZ, R24, 0x2, RZ, 0xc0, !PT ;  /* 0x0000000218ff7812 */ /* 0x000fe4000784c0ff */
[----:B------:R-:W-:Y:S02]  /*1990*/  SHF.R.U32.HI R16, RZ, R16, R25 ;  /* 0x00000010ff107219 */ /* 0x000fe40000011619 */
[----:B------:R-:W-:-:S02]  /*19a0*/  PLOP3.LUT P0, PT, P0, P1, P2, 0xe0, 0x0 ;  /* 0x000000000000781c */ /* 0x000fc40000703c20 */
[----:B------:R-:W-:Y:S02]  /*19b0*/  LOP3.LUT P1, RZ, R7, 0x7fffff, RZ, 0xc0, !PT ;  /* 0x007fffff07ff7812 */ /* 0x000fe4000782c0ff */
[----:B------:R-:W-:-:S04]  /*19c0*/  SEL R17, RZ, 0x1, !P0 ;  /* 0x00000001ff117807 */ /* 0x000fc80004000000 */
[----:B------:R-:W-:-:S04]  /*19d0*/  IADD3 R17, PT, PT, -R17, RZ, RZ ;  /* 0x000000ff11117210 */ /* 0x000fc80007ffe1ff */
[----:B------:R-:W-:-:S13]  /*19e0*/  ISETP.GE.AND P0, PT, R17, RZ, PT ;  /* 0x000000ff1100720c */ /* 0x000fda0003f06270 */
[----:B------:R-:W-:-:S04]  /*19f0*/  @!P0 IADD3 R16, PT, PT, R16, 0x1, RZ ;  /* 0x0000000110108810 */ /* 0x000fc80007ffe0ff */
[----:B------:R-:W-:-:S04]  /*1a00*/  @!P1 SHF.L.U32 R16, R16, 0x1, RZ ;  /* 0x0000000110109819 */ /* 0x000fc800000006ff */
[----:B------:R-:W-:Y:S01]  /*1a10*/  LOP3.LUT R18, R16, 0x80000000, R7, 0xf8, !PT ;  /* 0x8000000010127812 */ /* 0x000fe200078ef807 */
[----:B------:R-:W-:Y:S06]  /*1a20*/  BRA `(.L_x_50) ;  /* 0x0000000000047947 */ /* 0x000fec0003800000 */
.L_x_51:
[----:B------:R0:W1:Y:S02]  /*1a30*/  MUFU.RCP R18, R7 ;  /* 0x0000000700127308 */ /* 0x0000640000001000 */
.L_x_50:
[----:B------:R-:W-:Y:S05]  /*1a40*/  BSYNC.RECONVERGENT B1 ;  /* 0x0000000000017941 */ /* 0x000fea0003800200 */
.L_x_48:
[----:B------:R-:W-:Y:S01]  /*1a50*/  HFMA2 R17, -RZ, RZ, 0, 0 ;  /* 0x00000000ff117431 */ /* 0x000fe200000001ff */
[----:B------:R-:W-:-:S04]  /*1a60*/  MOV R16, R14 ;  /* 0x0000000e00107202 */ /* 0x000fc80000000f00 */
[----:B01----:R-:W-:Y:S05]  /*1a70*/  RET.REL.NODEC R16 `(_Z16forceCalculationPvS_) ;  /* 0xffffffe410607950 */ /* 0x003fea0003c3ffff */
        .weak           $__internal_1_$__cuda_sm20_sqrt_rn_f32_slowpath
        .type           $__internal_1_$__cuda_sm20_sqrt_rn_f32_slowpath,@function
        .size           $__internal_1_$__cuda_sm20_sqrt_rn_f32_slowpath,(.L_x_55 - $__internal_1_$__cuda_sm20_sqrt_rn_f32_slowpath)
$__internal_1_$__cuda_sm20_sqrt_rn_f32_slowpath:
[----:B------:R-:W-:-:S13]  /*1a80*/  LOP3.LUT P0, RZ, R7, 0x7fffffff, RZ, 0xc0, !PT ;  /* 0x7fffffff07ff7812 */ /* 0x000fda000780c0ff */
[----:B------:R-:W-:Y:S01]  /*1a90*/  @!P0 MOV R24, R7 ;  /* 0x0000000700188202 */ /* 0x000fe20000000f00 */
[----:B------:R-:W-:Y:S06]  /*1aa0*/  @!P0 BRA `(.L_x_52) ;  /* 0x0000000000408947 */ /* 0x000fec0003800000 */
[----:B------:R-:W-:-:S13]  /*1ab0*/  FSETP.GEU.FTZ.AND P0, PT, R7, RZ, PT ;  /* 0x000000ff0700720b */ /* 0x000fda0003f1e000 */
[----:B------:R-:W-:Y:S01]  /*1ac0*/  @!P0 MOV R24, 0x7fffffff ;  /* 0x7fffffff00188802 */ /* 0x000fe20000000f00 */
[----:B------:R-:W-:Y:S06]  /*1ad0*/  @!P0 BRA `(.L_x_52) ;  /* 0x0000000000348947 */ /* 0x000fec0003800000 */
[----:B------:R-:W-:-:S13]  /*1ae0*/  FSETP.GTU.FTZ.AND P0, PT, |R7|, +INF , PT ;  /* 0x7f8000000700780b */ /* 0x000fda0003f1c200 */
[----:B------:R-:W-:Y:S01]  /*1af0*/  @P0 FADD.FTZ R24, R7, 1 ;  /* 0x3f80000007180421 */ /* 0x000fe20000010000 */
[----:B------:R-:W-:Y:S06]  /*1b00*/  @P0 BRA `(.L_x_52) ;  /* 0x0000000000280947 */ /* 0x000fec0003800000 */
[----:B------:R-:W-:-:S13]  /*1b10*/  FSETP.NEU.FTZ.AND P0, PT, |R7|, +INF , PT ;  /* 0x7f8000000700780b */ /* 0x000fda0003f1d200 */
[----:B------:R-:W-:Y:S01]  /*1b20*/  @P0 FFMA R23, R7, 1.84467440737095516160e+19, RZ ;  /* 0x5f80000007170823 */ /* 0x000fe200000000ff */
[----:B------:R-:W-:-:S03]  /*1b30*/  @!P0 MOV R24, R7 ;  /* 0x0000000700188202 */ /* 0x000fc60000000f00 */
[----:B------:R-:W0:Y:S02]  /*1b40*/  @P0 MUFU.RSQ R16, R23 ;  /* 0x0000001700100308 */ /* 0x000e240000001400 */
[----:B0-----:R-:W-:Y:S01]  /*1b50*/  @P0 FMUL.FTZ R18, R23, R16 ;  /* 0x0000001017120220 */ /* 0x001fe20000410000 */
[----:B------:R-:W-:-:S03]  /*1b60*/  @P0 FMUL.FTZ R16, R16, 0.5 ;  /* 0x3f00000010100820 */ /* 0x000fc60000410000 */
[----:B------:R-:W-:-:S04]  /*1b70*/  @P0 FADD.FTZ R17, -R18, -RZ ;  /* 0x800000ff12110221 */ /* 0x000fc80000010100 */
[----:B------:R-:W-:-:S04]  /*1b80*/  @P0 FFMA R17, R18, R17, R23 ;  /* 0x0000001112110223 */ /* 0x000fc80000000017 */
[----:B------:R-:W-:-:S04]  /*1b90*/  @P0 FFMA R16, R17, R16, R18 ;  /* 0x0000001011100223 */ /* 0x000fc80000000012 */
[----:B------:R-:W-:-:S07]  /*1ba0*/  @P0 FMUL.FTZ R24, R16, 2.3283064365386962891e-10 ;  /* 0x2f80000010180820 */ /* 0x000fce0000410000 */
.L_x_52:
[----:B------:R-:W-:Y:S01]  /*1bb0*/  HFMA2 R17, -RZ, RZ, 0, 0 ;  /* 0x00000000ff117431 */ /* 0x000fe200000001ff */
[----:B------:R-:W-:-:S04]  /*1bc0*/  MOV R16, R14 ;  /* 0x0000000e00107202 */ /* 0x000fc80000000f00 */
[----:B------:R-:W-:Y:S05]  /*1bd0*/  RET.REL.NODEC R16 `(_Z16forceCalculationPvS_) ;  /* 0xffffffe410087950 */ /* 0x000fea0003c3ffff */
.L_x_53:
        /* <DEDUP_REMOVED lines=10> */
.L_x_55:


//--------------------- .nv.shared._Z16updateVelocitiesiP6float4S0_S0_d --------------------------
	.section	.nv.shared._Z16updateVelocitiesiP6float4S0_S0_d,"aw",@nobits
	.sectionflags	@""
	.align	16
	.zero		1024


//--------------------- .nv.shared.reserved.0     --------------------------
	.section	.nv.shared.reserved.0,"aw",@nobits
	.weak		__nv_reservedSMEM_offset_0_alias
	.size		__nv_reservedSMEM_offset_0_alias, 0, 64
	.other		__nv_reservedSMEM_offset_0_alias,@"STO_CUDA_RESERVED_SHARED STV_DEFAULT"
__nv_reservedSMEM_offset_0_alias:
	.zero		0
	.zero		64


//--------------------- .nv.shared._Z15updatePositionsiP6float4S0_S0_f --------------------------
	.section	.nv.shared._Z15updatePositionsiP6float4S0_S0_f,"aw",@nobits
	.sectionflags	@""
	.align	16
	.zero		1024


//--------------------- .nv.shared._Z16forceCalculationPvS_ --------------------------
	.section	.nv.shared._Z16forceCalculationPvS_,"aw",@nobits
	.sectionflags	@""
	.align	16
	.zero		1024


//--------------------- .nv.constant0._Z16updateVelocitiesiP6float4S0_S0_d --------------------------
	.section	.nv.constant0._Z16updateVelocitiesiP6float4S0_S0_d,"a",@progbits
	.sectionflags	@""
	.align	4
.nv.constant0._Z16updateVelocitiesiP6float4S0_S0_d:
	.zero		936


//--------------------- .nv.constant0._Z15updatePositionsiP6float4S0_S0_f --------------------------
	.section	.nv.constant0._Z15updatePositionsiP6float4S0_S0_f,"a",@progbits
	.sectionflags	@""
	.align	4
.nv.constant0._Z15updatePositionsiP6float4S0_S0_f:
	.zero		932


//--------------------- .nv.constant0._Z16forceCalculationPvS_ --------------------------
	.section	.nv.constant0._Z16forceCalculationPvS_,"a",@progbits
	.sectionflags	@""
	.align	4
.nv.constant0._Z16forceCalculationPvS_:
	.zero		912


//--------------------- SYMBOLS --------------------------

	.type		.nv.reservedSmem.offset0,@object
	.size		.nv.reservedSmem.offset0,0x4
	.type		.nv.reservedSmem.cap,@object
	.size		.nv.reservedSmem.cap,0x4
